//
// Generated by NVIDIA NVVM Compiler
//
// Compiler Build ID: CL-36424714
// Cuda compilation tools, release 13.0, V13.0.88
// Based on NVVM 20.0.0
//

.version 9.0
.target sm_100
.address_size 64

	// .globl	_Z5saxpyifPf

.visible .entry _Z5saxpyifPf(
	.param .u32 _Z5saxpyifPf_param_0,
	.param .f32 _Z5saxpyifPf_param_1,
	.param .u64 .ptr .align 1 _Z5saxpyifPf_param_2
)
{
	.reg .pred 	%p<3>;
	.reg .b32 	%r<10>;
	.reg .b32 	%f<34>;
	.reg .b64 	%rd<5>;

	ld.param.u32 	%r4, [_Z5saxpyifPf_param_0];
	ld.param.u64 	%rd2, [_Z5saxpyifPf_param_2];
	cvta.to.global.u64 	%rd3, %rd2;
	mov.u32 	%r6, %ctaid.x;
	mov.u32 	%r7, %ntid.x;
	mov.u32 	%r8, %tid.x;
	mad.lo.s32 	%r1, %r6, %r7, %r8;
	mul.wide.s32 	%rd4, %r1, 4;
	add.s64 	%rd1, %rd3, %rd4;
	mov.b32 	%r9, 0;
$L__BB0_1:
	setp.ge.s32 	%p1, %r1, %r4;
	@%p1 bra 	$L__BB0_3;
	ld.global.f32 	%f1, [%rd1];
	add.f32 	%f2, %f1, 0f3F800000;
	add.f32 	%f3, %f2, 0f3F800000;
	add.f32 	%f4, %f3, 0f3F800000;
	add.f32 	%f5, %f4, 0f3F800000;
	add.f32 	%f6, %f5, 0f3F800000;
	add.f32 	%f7, %f6, 0f3F800000;
	add.f32 	%f8, %f7, 0f3F800000;
	add.f32 	%f9, %f8, 0f3F800000;
	add.f32 	%f10, %f9, 0f3F800000;
	add.f32 	%f11, %f10, 0f3F800000;
	add.f32 	%f12, %f11, 0f3F800000;
	add.f32 	%f13, %f12, 0f3F800000;
	add.f32 	%f14, %f13, 0f3F800000;
	add.f32 	%f15, %f14, 0f3F800000;
	add.f32 	%f16, %f15, 0f3F800000;
	add.f32 	%f17, %f16, 0f3F800000;
	add.f32 	%f18, %f17, 0f3F800000;
	add.f32 	%f19, %f18, 0f3F800000;
	add.f32 	%f20, %f19, 0f3F800000;
	add.f32 	%f21, %f20, 0f3F800000;
	add.f32 	%f22, %f21, 0f3F800000;
	add.f32 	%f23, %f22, 0f3F800000;
	add.f32 	%f24, %f23, 0f3F800000;
	add.f32 	%f25, %f24, 0f3F800000;
	add.f32 	%f26, %f25, 0f3F800000;
	add.f32 	%f27, %f26, 0f3F800000;
	add.f32 	%f28, %f27, 0f3F800000;
	add.f32 	%f29, %f28, 0f3F800000;
	add.f32 	%f30, %f29, 0f3F800000;
	add.f32 	%f31, %f30, 0f3F800000;
	add.f32 	%f32, %f31, 0f3F800000;
	add.f32 	%f33, %f32, 0f3F800000;
	st.global.f32 	[%rd1], %f33;
$L__BB0_3:
	add.s32 	%r9, %r9, 32;
	setp.ne.s32 	%p2, %r9, 100000000;
	@%p2 bra 	$L__BB0_1;
	ret;

}
	// .globl	_Z10divergenceiidPbS_PiddddPdS1_S1_S1_S1_S1_S1_S1_S1_S1_S1_S1_S1_S1_S1_S1_S1_S1_S1_S1_S1_S1_S1_S1_S1_S1_S1_S1_S1_S1_S1_S1_S1_S1_S1_S1_S1_S1_S1_S1_S1_S1_S1_S1_S1_S1_S1_S1_S1_S1_S1_S1_S1_S1_S1_S1_S1_S1_S1_S1_S1_S1_S1_S1_S1_S1_S1_S1_S1_S1_S1_S1_
.visible .entry _Z10divergenceiidPbS_PiddddPdS1_S1_S1_S1_S1_S1_S1_S1_S1_S1_S1_S1_S1_S1_S1_S1_S1_S1_S1_S1_S1_S1_S1_S1_S1_S1_S1_S1_S1_S1_S1_S1_S1_S1_S1_S1_S1_S1_S1_S1_S1_S1_S1_S1_S1_S1_S1_S1_S1_S1_S1_S1_S1_S1_S1_S1_S1_S1_S1_S1_S1_S1_S1_S1_S1_S1_S1_S1_S1_S1_S1_(
	.param .u32 _Z10divergenceiidPbS_PiddddPdS1_S1_S1_S1_S1_S1_S1_S1_S1_S1_S1_S1_S1_S1_S1_S1_S1_S1_S1_S1_S1_S1_S1_S1_S1_S1_S1_S1_S1_S1_S1_S1_S1_S1_S1_S1_S1_S1_S1_S1_S1_S1_S1_S1_S1_S1_S1_S1_S1_S1_S1_S1_S1_S1_S1_S1_S1_S1_S1_S1_S1_S1_S1_S1_S1_S1_S1_S1_S1_S1_S1__param_0,
	.param .u32 _Z10divergenceiidPbS_PiddddPdS1_S1_S1_S1_S1_S1_S1_S1_S1_S1_S1_S1_S1_S1_S1_S1_S1_S1_S1_S1_S1_S1_S1_S1_S1_S1_S1_S1_S1_S1_S1_S1_S1_S1_S1_S1_S1_S1_S1_S1_S1_S1_S1_S1_S1_S1_S1_S1_S1_S1_S1_S1_S1_S1_S1_S1_S1_S1_S1_S1_S1_S1_S1_S1_S1_S1_S1_S1_S1_S1_S1__param_1,
	.param .f64 _Z10divergenceiidPbS_PiddddPdS1_S1_S1_S1_S1_S1_S1_S1_S1_S1_S1_S1_S1_S1_S1_S1_S1_S1_S1_S1_S1_S1_S1_S1_S1_S1_S1_S1_S1_S1_S1_S1_S1_S1_S1_S1_S1_S1_S1_S1_S1_S1_S1_S1_S1_S1_S1_S1_S1_S1_S1_S1_S1_S1_S1_S1_S1_S1_S1_S1_S1_S1_S1_S1_S1_S1_S1_S1_S1_S1_S1__param_2,
	.param .u64 .ptr .align 1 _Z10divergenceiidPbS_PiddddPdS1_S1_S1_S1_S1_S1_S1_S1_S1_S1_S1_S1_S1_S1_S1_S1_S1_S1_S1_S1_S1_S1_S1_S1_S1_S1_S1_S1_S1_S1_S1_S1_S1_S1_S1_S1_S1_S1_S1_S1_S1_S1_S1_S1_S1_S1_S1_S1_S1_S1_S1_S1_S1_S1_S1_S1_S1_S1_S1_S1_S1_S1_S1_S1_S1_S1_S1_S1_S1_S1_S1__param_3,
	.param .u64 .ptr .align 1 _Z10divergenceiidPbS_PiddddPdS1_S1_S1_S1_S1_S1_S1_S1_S1_S1_S1_S1_S1_S1_S1_S1_S1_S1_S1_S1_S1_S1_S1_S1_S1_S1_S1_S1_S1_S1_S1_S1_S1_S1_S1_S1_S1_S1_S1_S1_S1_S1_S1_S1_S1_S1_S1_S1_S1_S1_S1_S1_S1_S1_S1_S1_S1_S1_S1_S1_S1_S1_S1_S1_S1_S1_S1_S1_S1_S1_S1__param_4,
	.param .u64 .ptr .align 1 _Z10divergenceiidPbS_PiddddPdS1_S1_S1_S1_S1_S1_S1_S1_S1_S1_S1_S1_S1_S1_S1_S1_S1_S1_S1_S1_S1_S1_S1_S1_S1_S1_S1_S1_S1_S1_S1_S1_S1_S1_S1_S1_S1_S1_S1_S1_S1_S1_S1_S1_S1_S1_S1_S1_S1_S1_S1_S1_S1_S1_S1_S1_S1_S1_S1_S1_S1_S1_S1_S1_S1_S1_S1_S1_S1_S1_S1__param_5,
	.param .f64 _Z10divergenceiidPbS_PiddddPdS1_S1_S1_S1_S1_S1_S1_S1_S1_S1_S1_S1_S1_S1_S1_S1_S1_S1_S1_S1_S1_S1_S1_S1_S1_S1_S1_S1_S1_S1_S1_S1_S1_S1_S1_S1_S1_S1_S1_S1_S1_S1_S1_S1_S1_S1_S1_S1_S1_S1_S1_S1_S1_S1_S1_S1_S1_S1_S1_S1_S1_S1_S1_S1_S1_S1_S1_S1_S1_S1_S1__param_6,
	.param .f64 _Z10divergenceiidPbS_PiddddPdS1_S1_S1_S1_S1_S1_S1_S1_S1_S1_S1_S1_S1_S1_S1_S1_S1_S1_S1_S1_S1_S1_S1_S1_S1_S1_S1_S1_S1_S1_S1_S1_S1_S1_S1_S1_S1_S1_S1_S1_S1_S1_S1_S1_S1_S1_S1_S1_S1_S1_S1_S1_S1_S1_S1_S1_S1_S1_S1_S1_S1_S1_S1_S1_S1_S1_S1_S1_S1_S1_S1__param_7,
	.param .f64 _Z10divergenceiidPbS_PiddddPdS1_S1_S1_S1_S1_S1_S1_S1_S1_S1_S1_S1_S1_S1_S1_S1_S1_S1_S1_S1_S1_S1_S1_S1_S1_S1_S1_S1_S1_S1_S1_S1_S1_S1_S1_S1_S1_S1_S1_S1_S1_S1_S1_S1_S1_S1_S1_S1_S1_S1_S1_S1_S1_S1_S1_S1_S1_S1_S1_S1_S1_S1_S1_S1_S1_S1_S1_S1_S1_S1_S1__param_8,
	.param .f64 _Z10divergenceiidPbS_PiddddPdS1_S1_S1_S1_S1_S1_S1_S1_S1_S1_S1_S1_S1_S1_S1_S1_S1_S1_S1_S1_S1_S1_S1_S1_S1_S1_S1_S1_S1_S1_S1_S1_S1_S1_S1_S1_S1_S1_S1_S1_S1_S1_S1_S1_S1_S1_S1_S1_S1_S1_S1_S1_S1_S1_S1_S1_S1_S1_S1_S1_S1_S1_S1_S1_S1_S1_S1_S1_S1_S1_S1__param_9,
	.param .u64 .ptr .align 1 _Z10divergenceiidPbS_PiddddPdS1_S1_S1_S1_S1_S1_S1_S1_S1_S1_S1_S1_S1_S1_S1_S1_S1_S1_S1_S1_S1_S1_S1_S1_S1_S1_S1_S1_S1_S1_S1_S1_S1_S1_S1_S1_S1_S1_S1_S1_S1_S1_S1_S1_S1_S1_S1_S1_S1_S1_S1_S1_S1_S1_S1_S1_S1_S1_S1_S1_S1_S1_S1_S1_S1_S1_S1_S1_S1_S1_S1__param_10,
	.param .u64 .ptr .align 1 _Z10divergenceiidPbS_PiddddPdS1_S1_S1_S1_S1_S1_S1_S1_S1_S1_S1_S1_S1_S1_S1_S1_S1_S1_S1_S1_S1_S1_S1_S1_S1_S1_S1_S1_S1_S1_S1_S1_S1_S1_S1_S1_S1_S1_S1_S1_S1_S1_S1_S1_S1_S1_S1_S1_S1_S1_S1_S1_S1_S1_S1_S1_S1_S1_S1_S1_S1_S1_S1_S1_S1_S1_S1_S1_S1_S1_S1__param_11,
	.param .u64 .ptr .align 1 _Z10divergenceiidPbS_PiddddPdS1_S1_S1_S1_S1_S1_S1_S1_S1_S1_S1_S1_S1_S1_S1_S1_S1_S1_S1_S1_S1_S1_S1_S1_S1_S1_S1_S1_S1_S1_S1_S1_S1_S1_S1_S1_S1_S1_S1_S1_S1_S1_S1_S1_S1_S1_S1_S1_S1_S1_S1_S1_S1_S1_S1_S1_S1_S1_S1_S1_S1_S1_S1_S1_S1_S1_S1_S1_S1_S1_S1__param_12,
	.param .u64 .ptr .align 1 _Z10divergenceiidPbS_PiddddPdS1_S1_S1_S1_S1_S1_S1_S1_S1_S1_S1_S1_S1_S1_S1_S1_S1_S1_S1_S1_S1_S1_S1_S1_S1_S1_S1_S1_S1_S1_S1_S1_S1_S1_S1_S1_S1_S1_S1_S1_S1_S1_S1_S1_S1_S1_S1_S1_S1_S1_S1_S1_S1_S1_S1_S1_S1_S1_S1_S1_S1_S1_S1_S1_S1_S1_S1_S1_S1_S1_S1__param_13,
	.param .u64 .ptr .align 1 _Z10divergenceiidPbS_PiddddPdS1_S1_S1_S1_S1_S1_S1_S1_S1_S1_S1_S1_S1_S1_S1_S1_S1_S1_S1_S1_S1_S1_S1_S1_S1_S1_S1_S1_S1_S1_S1_S1_S1_S1_S1_S1_S1_S1_S1_S1_S1_S1_S1_S1_S1_S1_S1_S1_S1_S1_S1_S1_S1_S1_S1_S1_S1_S1_S1_S1_S1_S1_S1_S1_S1_S1_S1_S1_S1_S1_S1__param_14,
	.param .u64 .ptr .align 1 _Z10divergenceiidPbS_PiddddPdS1_S1_S1_S1_S1_S1_S1_S1_S1_S1_S1_S1_S1_S1_S1_S1_S1_S1_S1_S1_S1_S1_S1_S1_S1_S1_S1_S1_S1_S1_S1_S1_S1_S1_S1_S1_S1_S1_S1_S1_S1_S1_S1_S1_S1_S1_S1_S1_S1_S1_S1_S1_S1_S1_S1_S1_S1_S1_S1_S1_S1_S1_S1_S1_S1_S1_S1_S1_S1_S1_S1__param_15,
	.param .u64 .ptr .align 1 _Z10divergenceiidPbS_PiddddPdS1_S1_S1_S1_S1_S1_S1_S1_S1_S1_S1_S1_S1_S1_S1_S1_S1_S1_S1_S1_S1_S1_S1_S1_S1_S1_S1_S1_S1_S1_S1_S1_S1_S1_S1_S1_S1_S1_S1_S1_S1_S1_S1_S1_S1_S1_S1_S1_S1_S1_S1_S1_S1_S1_S1_S1_S1_S1_S1_S1_S1_S1_S1_S1_S1_S1_S1_S1_S1_S1_S1__param_16,
	.param .u64 .ptr .align 1 _Z10divergenceiidPbS_PiddddPdS1_S1_S1_S1_S1_S1_S1_S1_S1_S1_S1_S1_S1_S1_S1_S1_S1_S1_S1_S1_S1_S1_S1_S1_S1_S1_S1_S1_S1_S1_S1_S1_S1_S1_S1_S1_S1_S1_S1_S1_S1_S1_S1_S1_S1_S1_S1_S1_S1_S1_S1_S1_S1_S1_S1_S1_S1_S1_S1_S1_S1_S1_S1_S1_S1_S1_S1_S1_S1_S1_S1__param_17,
	.param .u64 .ptr .align 1 _Z10divergenceiidPbS_PiddddPdS1_S1_S1_S1_S1_S1_S1_S1_S1_S1_S1_S1_S1_S1_S1_S1_S1_S1_S1_S1_S1_S1_S1_S1_S1_S1_S1_S1_S1_S1_S1_S1_S1_S1_S1_S1_S1_S1_S1_S1_S1_S1_S1_S1_S1_S1_S1_S1_S1_S1_S1_S1_S1_S1_S1_S1_S1_S1_S1_S1_S1_S1_S1_S1_S1_S1_S1_S1_S1_S1_S1__param_18,
	.param .u64 .ptr .align 1 _Z10divergenceiidPbS_PiddddPdS1_S1_S1_S1_S1_S1_S1_S1_S1_S1_S1_S1_S1_S1_S1_S1_S1_S1_S1_S1_S1_S1_S1_S1_S1_S1_S1_S1_S1_S1_S1_S1_S1_S1_S1_S1_S1_S1_S1_S1_S1_S1_S1_S1_S1_S1_S1_S1_S1_S1_S1_S1_S1_S1_S1_S1_S1_S1_S1_S1_S1_S1_S1_S1_S1_S1_S1_S1_S1_S1_S1__param_19,
	.param .u64 .ptr .align 1 _Z10divergenceiidPbS_PiddddPdS1_S1_S1_S1_S1_S1_S1_S1_S1_S1_S1_S1_S1_S1_S1_S1_S1_S1_S1_S1_S1_S1_S1_S1_S1_S1_S1_S1_S1_S1_S1_S1_S1_S1_S1_S1_S1_S1_S1_S1_S1_S1_S1_S1_S1_S1_S1_S1_S1_S1_S1_S1_S1_S1_S1_S1_S1_S1_S1_S1_S1_S1_S1_S1_S1_S1_S1_S1_S1_S1_S1__param_20,
	.param .u64 .ptr .align 1 _Z10divergenceiidPbS_PiddddPdS1_S1_S1_S1_S1_S1_S1_S1_S1_S1_S1_S1_S1_S1_S1_S1_S1_S1_S1_S1_S1_S1_S1_S1_S1_S1_S1_S1_S1_S1_S1_S1_S1_S1_S1_S1_S1_S1_S1_S1_S1_S1_S1_S1_S1_S1_S1_S1_S1_S1_S1_S1_S1_S1_S1_S1_S1_S1_S1_S1_S1_S1_S1_S1_S1_S1_S1_S1_S1_S1_S1__param_21,
	.param .u64 .ptr .align 1 _Z10divergenceiidPbS_PiddddPdS1_S1_S1_S1_S1_S1_S1_S1_S1_S1_S1_S1_S1_S1_S1_S1_S1_S1_S1_S1_S1_S1_S1_S1_S1_S1_S1_S1_S1_S1_S1_S1_S1_S1_S1_S1_S1_S1_S1_S1_S1_S1_S1_S1_S1_S1_S1_S1_S1_S1_S1_S1_S1_S1_S1_S1_S1_S1_S1_S1_S1_S1_S1_S1_S1_S1_S1_S1_S1_S1_S1__param_22,
	.param .u64 .ptr .align 1 _Z10divergenceiidPbS_PiddddPdS1_S1_S1_S1_S1_S1_S1_S1_S1_S1_S1_S1_S1_S1_S1_S1_S1_S1_S1_S1_S1_S1_S1_S1_S1_S1_S1_S1_S1_S1_S1_S1_S1_S1_S1_S1_S1_S1_S1_S1_S1_S1_S1_S1_S1_S1_S1_S1_S1_S1_S1_S1_S1_S1_S1_S1_S1_S1_S1_S1_S1_S1_S1_S1_S1_S1_S1_S1_S1_S1_S1__param_23,
	.param .u64 .ptr .align 1 _Z10divergenceiidPbS_PiddddPdS1_S1_S1_S1_S1_S1_S1_S1_S1_S1_S1_S1_S1_S1_S1_S1_S1_S1_S1_S1_S1_S1_S1_S1_S1_S1_S1_S1_S1_S1_S1_S1_S1_S1_S1_S1_S1_S1_S1_S1_S1_S1_S1_S1_S1_S1_S1_S1_S1_S1_S1_S1_S1_S1_S1_S1_S1_S1_S1_S1_S1_S1_S1_S1_S1_S1_S1_S1_S1_S1_S1__param_24,
	.param .u64 .ptr .align 1 _Z10divergenceiidPbS_PiddddPdS1_S1_S1_S1_S1_S1_S1_S1_S1_S1_S1_S1_S1_S1_S1_S1_S1_S1_S1_S1_S1_S1_S1_S1_S1_S1_S1_S1_S1_S1_S1_S1_S1_S1_S1_S1_S1_S1_S1_S1_S1_S1_S1_S1_S1_S1_S1_S1_S1_S1_S1_S1_S1_S1_S1_S1_S1_S1_S1_S1_S1_S1_S1_S1_S1_S1_S1_S1_S1_S1_S1__param_25,
	.param .u64 .ptr .align 1 _Z10divergenceiidPbS_PiddddPdS1_S1_S1_S1_S1_S1_S1_S1_S1_S1_S1_S1_S1_S1_S1_S1_S1_S1_S1_S1_S1_S1_S1_S1_S1_S1_S1_S1_S1_S1_S1_S1_S1_S1_S1_S1_S1_S1_S1_S1_S1_S1_S1_S1_S1_S1_S1_S1_S1_S1_S1_S1_S1_S1_S1_S1_S1_S1_S1_S1_S1_S1_S1_S1_S1_S1_S1_S1_S1_S1_S1__param_26,
	.param .u64 .ptr .align 1 _Z10divergenceiidPbS_PiddddPdS1_S1_S1_S1_S1_S1_S1_S1_S1_S1_S1_S1_S1_S1_S1_S1_S1_S1_S1_S1_S1_S1_S1_S1_S1_S1_S1_S1_S1_S1_S1_S1_S1_S1_S1_S1_S1_S1_S1_S1_S1_S1_S1_S1_S1_S1_S1_S1_S1_S1_S1_S1_S1_S1_S1_S1_S1_S1_S1_S1_S1_S1_S1_S1_S1_S1_S1_S1_S1_S1_S1__param_27,
	.param .u64 .ptr .align 1 _Z10divergenceiidPbS_PiddddPdS1_S1_S1_S1_S1_S1_S1_S1_S1_S1_S1_S1_S1_S1_S1_S1_S1_S1_S1_S1_S1_S1_S1_S1_S1_S1_S1_S1_S1_S1_S1_S1_S1_S1_S1_S1_S1_S1_S1_S1_S1_S1_S1_S1_S1_S1_S1_S1_S1_S1_S1_S1_S1_S1_S1_S1_S1_S1_S1_S1_S1_S1_S1_S1_S1_S1_S1_S1_S1_S1_S1__param_28,
	.param .u64 .ptr .align 1 _Z10divergenceiidPbS_PiddddPdS1_S1_S1_S1_S1_S1_S1_S1_S1_S1_S1_S1_S1_S1_S1_S1_S1_S1_S1_S1_S1_S1_S1_S1_S1_S1_S1_S1_S1_S1_S1_S1_S1_S1_S1_S1_S1_S1_S1_S1_S1_S1_S1_S1_S1_S1_S1_S1_S1_S1_S1_S1_S1_S1_S1_S1_S1_S1_S1_S1_S1_S1_S1_S1_S1_S1_S1_S1_S1_S1_S1__param_29,
	.param .u64 .ptr .align 1 _Z10divergenceiidPbS_PiddddPdS1_S1_S1_S1_S1_S1_S1_S1_S1_S1_S1_S1_S1_S1_S1_S1_S1_S1_S1_S1_S1_S1_S1_S1_S1_S1_S1_S1_S1_S1_S1_S1_S1_S1_S1_S1_S1_S1_S1_S1_S1_S1_S1_S1_S1_S1_S1_S1_S1_S1_S1_S1_S1_S1_S1_S1_S1_S1_S1_S1_S1_S1_S1_S1_S1_S1_S1_S1_S1_S1_S1__param_30,
	.param .u64 .ptr .align 1 _Z10divergenceiidPbS_PiddddPdS1_S1_S1_S1_S1_S1_S1_S1_S1_S1_S1_S1_S1_S1_S1_S1_S1_S1_S1_S1_S1_S1_S1_S1_S1_S1_S1_S1_S1_S1_S1_S1_S1_S1_S1_S1_S1_S1_S1_S1_S1_S1_S1_S1_S1_S1_S1_S1_S1_S1_S1_S1_S1_S1_S1_S1_S1_S1_S1_S1_S1_S1_S1_S1_S1_S1_S1_S1_S1_S1_S1__param_31,
	.param .u64 .ptr .align 1 _Z10divergenceiidPbS_PiddddPdS1_S1_S1_S1_S1_S1_S1_S1_S1_S1_S1_S1_S1_S1_S1_S1_S1_S1_S1_S1_S1_S1_S1_S1_S1_S1_S1_S1_S1_S1_S1_S1_S1_S1_S1_S1_S1_S1_S1_S1_S1_S1_S1_S1_S1_S1_S1_S1_S1_S1_S1_S1_S1_S1_S1_S1_S1_S1_S1_S1_S1_S1_S1_S1_S1_S1_S1_S1_S1_S1_S1__param_32,
	.param .u64 .ptr .align 1 _Z10divergenceiidPbS_PiddddPdS1_S1_S1_S1_S1_S1_S1_S1_S1_S1_S1_S1_S1_S1_S1_S1_S1_S1_S1_S1_S1_S1_S1_S1_S1_S1_S1_S1_S1_S1_S1_S1_S1_S1_S1_S1_S1_S1_S1_S1_S1_S1_S1_S1_S1_S1_S1_S1_S1_S1_S1_S1_S1_S1_S1_S1_S1_S1_S1_S1_S1_S1_S1_S1_S1_S1_S1_S1_S1_S1_S1__param_33,
	.param .u64 .ptr .align 1 _Z10divergenceiidPbS_PiddddPdS1_S1_S1_S1_S1_S1_S1_S1_S1_S1_S1_S1_S1_S1_S1_S1_S1_S1_S1_S1_S1_S1_S1_S1_S1_S1_S1_S1_S1_S1_S1_S1_S1_S1_S1_S1_S1_S1_S1_S1_S1_S1_S1_S1_S1_S1_S1_S1_S1_S1_S1_S1_S1_S1_S1_S1_S1_S1_S1_S1_S1_S1_S1_S1_S1_S1_S1_S1_S1_S1_S1__param_34,
	.param .u64 .ptr .align 1 _Z10divergenceiidPbS_PiddddPdS1_S1_S1_S1_S1_S1_S1_S1_S1_S1_S1_S1_S1_S1_S1_S1_S1_S1_S1_S1_S1_S1_S1_S1_S1_S1_S1_S1_S1_S1_S1_S1_S1_S1_S1_S1_S1_S1_S1_S1_S1_S1_S1_S1_S1_S1_S1_S1_S1_S1_S1_S1_S1_S1_S1_S1_S1_S1_S1_S1_S1_S1_S1_S1_S1_S1_S1_S1_S1_S1_S1__param_35,
	.param .u64 .ptr .align 1 _Z10divergenceiidPbS_PiddddPdS1_S1_S1_S1_S1_S1_S1_S1_S1_S1_S1_S1_S1_S1_S1_S1_S1_S1_S1_S1_S1_S1_S1_S1_S1_S1_S1_S1_S1_S1_S1_S1_S1_S1_S1_S1_S1_S1_S1_S1_S1_S1_S1_S1_S1_S1_S1_S1_S1_S1_S1_S1_S1_S1_S1_S1_S1_S1_S1_S1_S1_S1_S1_S1_S1_S1_S1_S1_S1_S1_S1__param_36,
	.param .u64 .ptr .align 1 _Z10divergenceiidPbS_PiddddPdS1_S1_S1_S1_S1_S1_S1_S1_S1_S1_S1_S1_S1_S1_S1_S1_S1_S1_S1_S1_S1_S1_S1_S1_S1_S1_S1_S1_S1_S1_S1_S1_S1_S1_S1_S1_S1_S1_S1_S1_S1_S1_S1_S1_S1_S1_S1_S1_S1_S1_S1_S1_S1_S1_S1_S1_S1_S1_S1_S1_S1_S1_S1_S1_S1_S1_S1_S1_S1_S1_S1__param_37,
	.param .u64 .ptr .align 1 _Z10divergenceiidPbS_PiddddPdS1_S1_S1_S1_S1_S1_S1_S1_S1_S1_S1_S1_S1_S1_S1_S1_S1_S1_S1_S1_S1_S1_S1_S1_S1_S1_S1_S1_S1_S1_S1_S1_S1_S1_S1_S1_S1_S1_S1_S1_S1_S1_S1_S1_S1_S1_S1_S1_S1_S1_S1_S1_S1_S1_S1_S1_S1_S1_S1_S1_S1_S1_S1_S1_S1_S1_S1_S1_S1_S1_S1__param_38,
	.param .u64 .ptr .align 1 _Z10divergenceiidPbS_PiddddPdS1_S1_S1_S1_S1_S1_S1_S1_S1_S1_S1_S1_S1_S1_S1_S1_S1_S1_S1_S1_S1_S1_S1_S1_S1_S1_S1_S1_S1_S1_S1_S1_S1_S1_S1_S1_S1_S1_S1_S1_S1_S1_S1_S1_S1_S1_S1_S1_S1_S1_S1_S1_S1_S1_S1_S1_S1_S1_S1_S1_S1_S1_S1_S1_S1_S1_S1_S1_S1_S1_S1__param_39,
	.param .u64 .ptr .align 1 _Z10divergenceiidPbS_PiddddPdS1_S1_S1_S1_S1_S1_S1_S1_S1_S1_S1_S1_S1_S1_S1_S1_S1_S1_S1_S1_S1_S1_S1_S1_S1_S1_S1_S1_S1_S1_S1_S1_S1_S1_S1_S1_S1_S1_S1_S1_S1_S1_S1_S1_S1_S1_S1_S1_S1_S1_S1_S1_S1_S1_S1_S1_S1_S1_S1_S1_S1_S1_S1_S1_S1_S1_S1_S1_S1_S1_S1__param_40,
	.param .u64 .ptr .align 1 _Z10divergenceiidPbS_PiddddPdS1_S1_S1_S1_S1_S1_S1_S1_S1_S1_S1_S1_S1_S1_S1_S1_S1_S1_S1_S1_S1_S1_S1_S1_S1_S1_S1_S1_S1_S1_S1_S1_S1_S1_S1_S1_S1_S1_S1_S1_S1_S1_S1_S1_S1_S1_S1_S1_S1_S1_S1_S1_S1_S1_S1_S1_S1_S1_S1_S1_S1_S1_S1_S1_S1_S1_S1_S1_S1_S1_S1__param_41,
	.param .u64 .ptr .align 1 _Z10divergenceiidPbS_PiddddPdS1_S1_S1_S1_S1_S1_S1_S1_S1_S1_S1_S1_S1_S1_S1_S1_S1_S1_S1_S1_S1_S1_S1_S1_S1_S1_S1_S1_S1_S1_S1_S1_S1_S1_S1_S1_S1_S1_S1_S1_S1_S1_S1_S1_S1_S1_S1_S1_S1_S1_S1_S1_S1_S1_S1_S1_S1_S1_S1_S1_S1_S1_S1_S1_S1_S1_S1_S1_S1_S1_S1__param_42,
	.param .u64 .ptr .align 1 _Z10divergenceiidPbS_PiddddPdS1_S1_S1_S1_S1_S1_S1_S1_S1_S1_S1_S1_S1_S1_S1_S1_S1_S1_S1_S1_S1_S1_S1_S1_S1_S1_S1_S1_S1_S1_S1_S1_S1_S1_S1_S1_S1_S1_S1_S1_S1_S1_S1_S1_S1_S1_S1_S1_S1_S1_S1_S1_S1_S1_S1_S1_S1_S1_S1_S1_S1_S1_S1_S1_S1_S1_S1_S1_S1_S1_S1__param_43,
	.param .u64 .ptr .align 1 _Z10divergenceiidPbS_PiddddPdS1_S1_S1_S1_S1_S1_S1_S1_S1_S1_S1_S1_S1_S1_S1_S1_S1_S1_S1_S1_S1_S1_S1_S1_S1_S1_S1_S1_S1_S1_S1_S1_S1_S1_S1_S1_S1_S1_S1_S1_S1_S1_S1_S1_S1_S1_S1_S1_S1_S1_S1_S1_S1_S1_S1_S1_S1_S1_S1_S1_S1_S1_S1_S1_S1_S1_S1_S1_S1_S1_S1__param_44,
	.param .u64 .ptr .align 1 _Z10divergenceiidPbS_PiddddPdS1_S1_S1_S1_S1_S1_S1_S1_S1_S1_S1_S1_S1_S1_S1_S1_S1_S1_S1_S1_S1_S1_S1_S1_S1_S1_S1_S1_S1_S1_S1_S1_S1_S1_S1_S1_S1_S1_S1_S1_S1_S1_S1_S1_S1_S1_S1_S1_S1_S1_S1_S1_S1_S1_S1_S1_S1_S1_S1_S1_S1_S1_S1_S1_S1_S1_S1_S1_S1_S1_S1__param_45,
	.param .u64 .ptr .align 1 _Z10divergenceiidPbS_PiddddPdS1_S1_S1_S1_S1_S1_S1_S1_S1_S1_S1_S1_S1_S1_S1_S1_S1_S1_S1_S1_S1_S1_S1_S1_S1_S1_S1_S1_S1_S1_S1_S1_S1_S1_S1_S1_S1_S1_S1_S1_S1_S1_S1_S1_S1_S1_S1_S1_S1_S1_S1_S1_S1_S1_S1_S1_S1_S1_S1_S1_S1_S1_S1_S1_S1_S1_S1_S1_S1_S1_S1__param_46,
	.param .u64 .ptr .align 1 _Z10divergenceiidPbS_PiddddPdS1_S1_S1_S1_S1_S1_S1_S1_S1_S1_S1_S1_S1_S1_S1_S1_S1_S1_S1_S1_S1_S1_S1_S1_S1_S1_S1_S1_S1_S1_S1_S1_S1_S1_S1_S1_S1_S1_S1_S1_S1_S1_S1_S1_S1_S1_S1_S1_S1_S1_S1_S1_S1_S1_S1_S1_S1_S1_S1_S1_S1_S1_S1_S1_S1_S1_S1_S1_S1_S1_S1__param_47,
	.param .u64 .ptr .align 1 _Z10divergenceiidPbS_PiddddPdS1_S1_S1_S1_S1_S1_S1_S1_S1_S1_S1_S1_S1_S1_S1_S1_S1_S1_S1_S1_S1_S1_S1_S1_S1_S1_S1_S1_S1_S1_S1_S1_S1_S1_S1_S1_S1_S1_S1_S1_S1_S1_S1_S1_S1_S1_S1_S1_S1_S1_S1_S1_S1_S1_S1_S1_S1_S1_S1_S1_S1_S1_S1_S1_S1_S1_S1_S1_S1_S1_S1__param_48,
	.param .u64 .ptr .align 1 _Z10divergenceiidPbS_PiddddPdS1_S1_S1_S1_S1_S1_S1_S1_S1_S1_S1_S1_S1_S1_S1_S1_S1_S1_S1_S1_S1_S1_S1_S1_S1_S1_S1_S1_S1_S1_S1_S1_S1_S1_S1_S1_S1_S1_S1_S1_S1_S1_S1_S1_S1_S1_S1_S1_S1_S1_S1_S1_S1_S1_S1_S1_S1_S1_S1_S1_S1_S1_S1_S1_S1_S1_S1_S1_S1_S1_S1__param_49,
	.param .u64 .ptr .align 1 _Z10divergenceiidPbS_PiddddPdS1_S1_S1_S1_S1_S1_S1_S1_S1_S1_S1_S1_S1_S1_S1_S1_S1_S1_S1_S1_S1_S1_S1_S1_S1_S1_S1_S1_S1_S1_S1_S1_S1_S1_S1_S1_S1_S1_S1_S1_S1_S1_S1_S1_S1_S1_S1_S1_S1_S1_S1_S1_S1_S1_S1_S1_S1_S1_S1_S1_S1_S1_S1_S1_S1_S1_S1_S1_S1_S1_S1__param_50,
	.param .u64 .ptr .align 1 _Z10divergenceiidPbS_PiddddPdS1_S1_S1_S1_S1_S1_S1_S1_S1_S1_S1_S1_S1_S1_S1_S1_S1_S1_S1_S1_S1_S1_S1_S1_S1_S1_S1_S1_S1_S1_S1_S1_S1_S1_S1_S1_S1_S1_S1_S1_S1_S1_S1_S1_S1_S1_S1_S1_S1_S1_S1_S1_S1_S1_S1_S1_S1_S1_S1_S1_S1_S1_S1_S1_S1_S1_S1_S1_S1_S1_S1__param_51,
	.param .u64 .ptr .align 1 _Z10divergenceiidPbS_PiddddPdS1_S1_S1_S1_S1_S1_S1_S1_S1_S1_S1_S1_S1_S1_S1_S1_S1_S1_S1_S1_S1_S1_S1_S1_S1_S1_S1_S1_S1_S1_S1_S1_S1_S1_S1_S1_S1_S1_S1_S1_S1_S1_S1_S1_S1_S1_S1_S1_S1_S1_S1_S1_S1_S1_S1_S1_S1_S1_S1_S1_S1_S1_S1_S1_S1_S1_S1_S1_S1_S1_S1__param_52,
	.param .u64 .ptr .align 1 _Z10divergenceiidPbS_PiddddPdS1_S1_S1_S1_S1_S1_S1_S1_S1_S1_S1_S1_S1_S1_S1_S1_S1_S1_S1_S1_S1_S1_S1_S1_S1_S1_S1_S1_S1_S1_S1_S1_S1_S1_S1_S1_S1_S1_S1_S1_S1_S1_S1_S1_S1_S1_S1_S1_S1_S1_S1_S1_S1_S1_S1_S1_S1_S1_S1_S1_S1_S1_S1_S1_S1_S1_S1_S1_S1_S1_S1__param_53,
	.param .u64 .ptr .align 1 _Z10divergenceiidPbS_PiddddPdS1_S1_S1_S1_S1_S1_S1_S1_S1_S1_S1_S1_S1_S1_S1_S1_S1_S1_S1_S1_S1_S1_S1_S1_S1_S1_S1_S1_S1_S1_S1_S1_S1_S1_S1_S1_S1_S1_S1_S1_S1_S1_S1_S1_S1_S1_S1_S1_S1_S1_S1_S1_S1_S1_S1_S1_S1_S1_S1_S1_S1_S1_S1_S1_S1_S1_S1_S1_S1_S1_S1__param_54,
	.param .u64 .ptr .align 1 _Z10divergenceiidPbS_PiddddPdS1_S1_S1_S1_S1_S1_S1_S1_S1_S1_S1_S1_S1_S1_S1_S1_S1_S1_S1_S1_S1_S1_S1_S1_S1_S1_S1_S1_S1_S1_S1_S1_S1_S1_S1_S1_S1_S1_S1_S1_S1_S1_S1_S1_S1_S1_S1_S1_S1_S1_S1_S1_S1_S1_S1_S1_S1_S1_S1_S1_S1_S1_S1_S1_S1_S1_S1_S1_S1_S1_S1__param_55,
	.param .u64 .ptr .align 1 _Z10divergenceiidPbS_PiddddPdS1_S1_S1_S1_S1_S1_S1_S1_S1_S1_S1_S1_S1_S1_S1_S1_S1_S1_S1_S1_S1_S1_S1_S1_S1_S1_S1_S1_S1_S1_S1_S1_S1_S1_S1_S1_S1_S1_S1_S1_S1_S1_S1_S1_S1_S1_S1_S1_S1_S1_S1_S1_S1_S1_S1_S1_S1_S1_S1_S1_S1_S1_S1_S1_S1_S1_S1_S1_S1_S1_S1__param_56,
	.param .u64 .ptr .align 1 _Z10divergenceiidPbS_PiddddPdS1_S1_S1_S1_S1_S1_S1_S1_S1_S1_S1_S1_S1_S1_S1_S1_S1_S1_S1_S1_S1_S1_S1_S1_S1_S1_S1_S1_S1_S1_S1_S1_S1_S1_S1_S1_S1_S1_S1_S1_S1_S1_S1_S1_S1_S1_S1_S1_S1_S1_S1_S1_S1_S1_S1_S1_S1_S1_S1_S1_S1_S1_S1_S1_S1_S1_S1_S1_S1_S1_S1__param_57,
	.param .u64 .ptr .align 1 _Z10divergenceiidPbS_PiddddPdS1_S1_S1_S1_S1_S1_S1_S1_S1_S1_S1_S1_S1_S1_S1_S1_S1_S1_S1_S1_S1_S1_S1_S1_S1_S1_S1_S1_S1_S1_S1_S1_S1_S1_S1_S1_S1_S1_S1_S1_S1_S1_S1_S1_S1_S1_S1_S1_S1_S1_S1_S1_S1_S1_S1_S1_S1_S1_S1_S1_S1_S1_S1_S1_S1_S1_S1_S1_S1_S1_S1__param_58,
	.param .u64 .ptr .align 1 _Z10divergenceiidPbS_PiddddPdS1_S1_S1_S1_S1_S1_S1_S1_S1_S1_S1_S1_S1_S1_S1_S1_S1_S1_S1_S1_S1_S1_S1_S1_S1_S1_S1_S1_S1_S1_S1_S1_S1_S1_S1_S1_S1_S1_S1_S1_S1_S1_S1_S1_S1_S1_S1_S1_S1_S1_S1_S1_S1_S1_S1_S1_S1_S1_S1_S1_S1_S1_S1_S1_S1_S1_S1_S1_S1_S1_S1__param_59,
	.param .u64 .ptr .align 1 _Z10divergenceiidPbS_PiddddPdS1_S1_S1_S1_S1_S1_S1_S1_S1_S1_S1_S1_S1_S1_S1_S1_S1_S1_S1_S1_S1_S1_S1_S1_S1_S1_S1_S1_S1_S1_S1_S1_S1_S1_S1_S1_S1_S1_S1_S1_S1_S1_S1_S1_S1_S1_S1_S1_S1_S1_S1_S1_S1_S1_S1_S1_S1_S1_S1_S1_S1_S1_S1_S1_S1_S1_S1_S1_S1_S1_S1__param_60,
	.param .u64 .ptr .align 1 _Z10divergenceiidPbS_PiddddPdS1_S1_S1_S1_S1_S1_S1_S1_S1_S1_S1_S1_S1_S1_S1_S1_S1_S1_S1_S1_S1_S1_S1_S1_S1_S1_S1_S1_S1_S1_S1_S1_S1_S1_S1_S1_S1_S1_S1_S1_S1_S1_S1_S1_S1_S1_S1_S1_S1_S1_S1_S1_S1_S1_S1_S1_S1_S1_S1_S1_S1_S1_S1_S1_S1_S1_S1_S1_S1_S1_S1__param_61,
	.param .u64 .ptr .align 1 _Z10divergenceiidPbS_PiddddPdS1_S1_S1_S1_S1_S1_S1_S1_S1_S1_S1_S1_S1_S1_S1_S1_S1_S1_S1_S1_S1_S1_S1_S1_S1_S1_S1_S1_S1_S1_S1_S1_S1_S1_S1_S1_S1_S1_S1_S1_S1_S1_S1_S1_S1_S1_S1_S1_S1_S1_S1_S1_S1_S1_S1_S1_S1_S1_S1_S1_S1_S1_S1_S1_S1_S1_S1_S1_S1_S1_S1__param_62,
	.param .u64 .ptr .align 1 _Z10divergenceiidPbS_PiddddPdS1_S1_S1_S1_S1_S1_S1_S1_S1_S1_S1_S1_S1_S1_S1_S1_S1_S1_S1_S1_S1_S1_S1_S1_S1_S1_S1_S1_S1_S1_S1_S1_S1_S1_S1_S1_S1_S1_S1_S1_S1_S1_S1_S1_S1_S1_S1_S1_S1_S1_S1_S1_S1_S1_S1_S1_S1_S1_S1_S1_S1_S1_S1_S1_S1_S1_S1_S1_S1_S1_S1__param_63,
	.param .u64 .ptr .align 1 _Z10divergenceiidPbS_PiddddPdS1_S1_S1_S1_S1_S1_S1_S1_S1_S1_S1_S1_S1_S1_S1_S1_S1_S1_S1_S1_S1_S1_S1_S1_S1_S1_S1_S1_S1_S1_S1_S1_S1_S1_S1_S1_S1_S1_S1_S1_S1_S1_S1_S1_S1_S1_S1_S1_S1_S1_S1_S1_S1_S1_S1_S1_S1_S1_S1_S1_S1_S1_S1_S1_S1_S1_S1_S1_S1_S1_S1__param_64,
	.param .u64 .ptr .align 1 _Z10divergenceiidPbS_PiddddPdS1_S1_S1_S1_S1_S1_S1_S1_S1_S1_S1_S1_S1_S1_S1_S1_S1_S1_S1_S1_S1_S1_S1_S1_S1_S1_S1_S1_S1_S1_S1_S1_S1_S1_S1_S1_S1_S1_S1_S1_S1_S1_S1_S1_S1_S1_S1_S1_S1_S1_S1_S1_S1_S1_S1_S1_S1_S1_S1_S1_S1_S1_S1_S1_S1_S1_S1_S1_S1_S1_S1__param_65,
	.param .u64 .ptr .align 1 _Z10divergenceiidPbS_PiddddPdS1_S1_S1_S1_S1_S1_S1_S1_S1_S1_S1_S1_S1_S1_S1_S1_S1_S1_S1_S1_S1_S1_S1_S1_S1_S1_S1_S1_S1_S1_S1_S1_S1_S1_S1_S1_S1_S1_S1_S1_S1_S1_S1_S1_S1_S1_S1_S1_S1_S1_S1_S1_S1_S1_S1_S1_S1_S1_S1_S1_S1_S1_S1_S1_S1_S1_S1_S1_S1_S1_S1__param_66,
	.param .u64 .ptr .align 1 _Z10divergenceiidPbS_PiddddPdS1_S1_S1_S1_S1_S1_S1_S1_S1_S1_S1_S1_S1_S1_S1_S1_S1_S1_S1_S1_S1_S1_S1_S1_S1_S1_S1_S1_S1_S1_S1_S1_S1_S1_S1_S1_S1_S1_S1_S1_S1_S1_S1_S1_S1_S1_S1_S1_S1_S1_S1_S1_S1_S1_S1_S1_S1_S1_S1_S1_S1_S1_S1_S1_S1_S1_S1_S1_S1_S1_S1__param_67,
	.param .u64 .ptr .align 1 _Z10divergenceiidPbS_PiddddPdS1_S1_S1_S1_S1_S1_S1_S1_S1_S1_S1_S1_S1_S1_S1_S1_S1_S1_S1_S1_S1_S1_S1_S1_S1_S1_S1_S1_S1_S1_S1_S1_S1_S1_S1_S1_S1_S1_S1_S1_S1_S1_S1_S1_S1_S1_S1_S1_S1_S1_S1_S1_S1_S1_S1_S1_S1_S1_S1_S1_S1_S1_S1_S1_S1_S1_S1_S1_S1_S1_S1__param_68,
	.param .u64 .ptr .align 1 _Z10divergenceiidPbS_PiddddPdS1_S1_S1_S1_S1_S1_S1_S1_S1_S1_S1_S1_S1_S1_S1_S1_S1_S1_S1_S1_S1_S1_S1_S1_S1_S1_S1_S1_S1_S1_S1_S1_S1_S1_S1_S1_S1_S1_S1_S1_S1_S1_S1_S1_S1_S1_S1_S1_S1_S1_S1_S1_S1_S1_S1_S1_S1_S1_S1_S1_S1_S1_S1_S1_S1_S1_S1_S1_S1_S1_S1__param_69,
	.param .u64 .ptr .align 1 _Z10divergenceiidPbS_PiddddPdS1_S1_S1_S1_S1_S1_S1_S1_S1_S1_S1_S1_S1_S1_S1_S1_S1_S1_S1_S1_S1_S1_S1_S1_S1_S1_S1_S1_S1_S1_S1_S1_S1_S1_S1_S1_S1_S1_S1_S1_S1_S1_S1_S1_S1_S1_S1_S1_S1_S1_S1_S1_S1_S1_S1_S1_S1_S1_S1_S1_S1_S1_S1_S1_S1_S1_S1_S1_S1_S1_S1__param_70,
	.param .u64 .ptr .align 1 _Z10divergenceiidPbS_PiddddPdS1_S1_S1_S1_S1_S1_S1_S1_S1_S1_S1_S1_S1_S1_S1_S1_S1_S1_S1_S1_S1_S1_S1_S1_S1_S1_S1_S1_S1_S1_S1_S1_S1_S1_S1_S1_S1_S1_S1_S1_S1_S1_S1_S1_S1_S1_S1_S1_S1_S1_S1_S1_S1_S1_S1_S1_S1_S1_S1_S1_S1_S1_S1_S1_S1_S1_S1_S1_S1_S1_S1__param_71,
	.param .u64 .ptr .align 1 _Z10divergenceiidPbS_PiddddPdS1_S1_S1_S1_S1_S1_S1_S1_S1_S1_S1_S1_S1_S1_S1_S1_S1_S1_S1_S1_S1_S1_S1_S1_S1_S1_S1_S1_S1_S1_S1_S1_S1_S1_S1_S1_S1_S1_S1_S1_S1_S1_S1_S1_S1_S1_S1_S1_S1_S1_S1_S1_S1_S1_S1_S1_S1_S1_S1_S1_S1_S1_S1_S1_S1_S1_S1_S1_S1_S1_S1__param_72,
	.param .u64 .ptr .align 1 _Z10divergenceiidPbS_PiddddPdS1_S1_S1_S1_S1_S1_S1_S1_S1_S1_S1_S1_S1_S1_S1_S1_S1_S1_S1_S1_S1_S1_S1_S1_S1_S1_S1_S1_S1_S1_S1_S1_S1_S1_S1_S1_S1_S1_S1_S1_S1_S1_S1_S1_S1_S1_S1_S1_S1_S1_S1_S1_S1_S1_S1_S1_S1_S1_S1_S1_S1_S1_S1_S1_S1_S1_S1_S1_S1_S1_S1__param_73,
	.param .u64 .ptr .align 1 _Z10divergenceiidPbS_PiddddPdS1_S1_S1_S1_S1_S1_S1_S1_S1_S1_S1_S1_S1_S1_S1_S1_S1_S1_S1_S1_S1_S1_S1_S1_S1_S1_S1_S1_S1_S1_S1_S1_S1_S1_S1_S1_S1_S1_S1_S1_S1_S1_S1_S1_S1_S1_S1_S1_S1_S1_S1_S1_S1_S1_S1_S1_S1_S1_S1_S1_S1_S1_S1_S1_S1_S1_S1_S1_S1_S1_S1__param_74,
	.param .u64 .ptr .align 1 _Z10divergenceiidPbS_PiddddPdS1_S1_S1_S1_S1_S1_S1_S1_S1_S1_S1_S1_S1_S1_S1_S1_S1_S1_S1_S1_S1_S1_S1_S1_S1_S1_S1_S1_S1_S1_S1_S1_S1_S1_S1_S1_S1_S1_S1_S1_S1_S1_S1_S1_S1_S1_S1_S1_S1_S1_S1_S1_S1_S1_S1_S1_S1_S1_S1_S1_S1_S1_S1_S1_S1_S1_S1_S1_S1_S1_S1__param_75,
	.param .u64 .ptr .align 1 _Z10divergenceiidPbS_PiddddPdS1_S1_S1_S1_S1_S1_S1_S1_S1_S1_S1_S1_S1_S1_S1_S1_S1_S1_S1_S1_S1_S1_S1_S1_S1_S1_S1_S1_S1_S1_S1_S1_S1_S1_S1_S1_S1_S1_S1_S1_S1_S1_S1_S1_S1_S1_S1_S1_S1_S1_S1_S1_S1_S1_S1_S1_S1_S1_S1_S1_S1_S1_S1_S1_S1_S1_S1_S1_S1_S1_S1__param_76,
	.param .u64 .ptr .align 1 _Z10divergenceiidPbS_PiddddPdS1_S1_S1_S1_S1_S1_S1_S1_S1_S1_S1_S1_S1_S1_S1_S1_S1_S1_S1_S1_S1_S1_S1_S1_S1_S1_S1_S1_S1_S1_S1_S1_S1_S1_S1_S1_S1_S1_S1_S1_S1_S1_S1_S1_S1_S1_S1_S1_S1_S1_S1_S1_S1_S1_S1_S1_S1_S1_S1_S1_S1_S1_S1_S1_S1_S1_S1_S1_S1_S1_S1__param_77,
	.param .u64 .ptr .align 1 _Z10divergenceiidPbS_PiddddPdS1_S1_S1_S1_S1_S1_S1_S1_S1_S1_S1_S1_S1_S1_S1_S1_S1_S1_S1_S1_S1_S1_S1_S1_S1_S1_S1_S1_S1_S1_S1_S1_S1_S1_S1_S1_S1_S1_S1_S1_S1_S1_S1_S1_S1_S1_S1_S1_S1_S1_S1_S1_S1_S1_S1_S1_S1_S1_S1_S1_S1_S1_S1_S1_S1_S1_S1_S1_S1_S1_S1__param_78,
	.param .u64 .ptr .align 1 _Z10divergenceiidPbS_PiddddPdS1_S1_S1_S1_S1_S1_S1_S1_S1_S1_S1_S1_S1_S1_S1_S1_S1_S1_S1_S1_S1_S1_S1_S1_S1_S1_S1_S1_S1_S1_S1_S1_S1_S1_S1_S1_S1_S1_S1_S1_S1_S1_S1_S1_S1_S1_S1_S1_S1_S1_S1_S1_S1_S1_S1_S1_S1_S1_S1_S1_S1_S1_S1_S1_S1_S1_S1_S1_S1_S1_S1__param_79,
	.param .u64 .ptr .align 1 _Z10divergenceiidPbS_PiddddPdS1_S1_S1_S1_S1_S1_S1_S1_S1_S1_S1_S1_S1_S1_S1_S1_S1_S1_S1_S1_S1_S1_S1_S1_S1_S1_S1_S1_S1_S1_S1_S1_S1_S1_S1_S1_S1_S1_S1_S1_S1_S1_S1_S1_S1_S1_S1_S1_S1_S1_S1_S1_S1_S1_S1_S1_S1_S1_S1_S1_S1_S1_S1_S1_S1_S1_S1_S1_S1_S1_S1__param_80,
	.param .u64 .ptr .align 1 _Z10divergenceiidPbS_PiddddPdS1_S1_S1_S1_S1_S1_S1_S1_S1_S1_S1_S1_S1_S1_S1_S1_S1_S1_S1_S1_S1_S1_S1_S1_S1_S1_S1_S1_S1_S1_S1_S1_S1_S1_S1_S1_S1_S1_S1_S1_S1_S1_S1_S1_S1_S1_S1_S1_S1_S1_S1_S1_S1_S1_S1_S1_S1_S1_S1_S1_S1_S1_S1_S1_S1_S1_S1_S1_S1_S1_S1__param_81
)
{
	.reg .pred 	%p<7>;
	.reg .b16 	%rs<5>;
	.reg .b32 	%r<14>;
	.reg .b64 	%rd<266>;
	.reg .b64 	%fd<728>;

	ld.param.u32 	%r6, [_Z10divergenceiidPbS_PiddddPdS1_S1_S1_S1_S1_S1_S1_S1_S1_S1_S1_S1_S1_S1_S1_S1_S1_S1_S1_S1_S1_S1_S1_S1_S1_S1_S1_S1_S1_S1_S1_S1_S1_S1_S1_S1_S1_S1_S1_S1_S1_S1_S1_S1_S1_S1_S1_S1_S1_S1_S1_S1_S1_S1_S1_S1_S1_S1_S1_S1_S1_S1_S1_S1_S1_S1_S1_S1_S1_S1_S1__param_1];
	ld.param.f64 	%fd8, [_Z10divergenceiidPbS_PiddddPdS1_S1_S1_S1_S1_S1_S1_S1_S1_S1_S1_S1_S1_S1_S1_S1_S1_S1_S1_S1_S1_S1_S1_S1_S1_S1_S1_S1_S1_S1_S1_S1_S1_S1_S1_S1_S1_S1_S1_S1_S1_S1_S1_S1_S1_S1_S1_S1_S1_S1_S1_S1_S1_S1_S1_S1_S1_S1_S1_S1_S1_S1_S1_S1_S1_S1_S1_S1_S1_S1_S1__param_2];
	ld.param.u64 	%rd77, [_Z10divergenceiidPbS_PiddddPdS1_S1_S1_S1_S1_S1_S1_S1_S1_S1_S1_S1_S1_S1_S1_S1_S1_S1_S1_S1_S1_S1_S1_S1_S1_S1_S1_S1_S1_S1_S1_S1_S1_S1_S1_S1_S1_S1_S1_S1_S1_S1_S1_S1_S1_S1_S1_S1_S1_S1_S1_S1_S1_S1_S1_S1_S1_S1_S1_S1_S1_S1_S1_S1_S1_S1_S1_S1_S1_S1_S1__param_4];
	ld.param.f64 	%fd10, [_Z10divergenceiidPbS_PiddddPdS1_S1_S1_S1_S1_S1_S1_S1_S1_S1_S1_S1_S1_S1_S1_S1_S1_S1_S1_S1_S1_S1_S1_S1_S1_S1_S1_S1_S1_S1_S1_S1_S1_S1_S1_S1_S1_S1_S1_S1_S1_S1_S1_S1_S1_S1_S1_S1_S1_S1_S1_S1_S1_S1_S1_S1_S1_S1_S1_S1_S1_S1_S1_S1_S1_S1_S1_S1_S1_S1_S1__param_7];
	ld.param.f64 	%fd11, [_Z10divergenceiidPbS_PiddddPdS1_S1_S1_S1_S1_S1_S1_S1_S1_S1_S1_S1_S1_S1_S1_S1_S1_S1_S1_S1_S1_S1_S1_S1_S1_S1_S1_S1_S1_S1_S1_S1_S1_S1_S1_S1_S1_S1_S1_S1_S1_S1_S1_S1_S1_S1_S1_S1_S1_S1_S1_S1_S1_S1_S1_S1_S1_S1_S1_S1_S1_S1_S1_S1_S1_S1_S1_S1_S1_S1_S1__param_8];
	ld.param.f64 	%fd12, [_Z10divergenceiidPbS_PiddddPdS1_S1_S1_S1_S1_S1_S1_S1_S1_S1_S1_S1_S1_S1_S1_S1_S1_S1_S1_S1_S1_S1_S1_S1_S1_S1_S1_S1_S1_S1_S1_S1_S1_S1_S1_S1_S1_S1_S1_S1_S1_S1_S1_S1_S1_S1_S1_S1_S1_S1_S1_S1_S1_S1_S1_S1_S1_S1_S1_S1_S1_S1_S1_S1_S1_S1_S1_S1_S1_S1_S1__param_9];
	ld.param.u64 	%rd79, [_Z10divergenceiidPbS_PiddddPdS1_S1_S1_S1_S1_S1_S1_S1_S1_S1_S1_S1_S1_S1_S1_S1_S1_S1_S1_S1_S1_S1_S1_S1_S1_S1_S1_S1_S1_S1_S1_S1_S1_S1_S1_S1_S1_S1_S1_S1_S1_S1_S1_S1_S1_S1_S1_S1_S1_S1_S1_S1_S1_S1_S1_S1_S1_S1_S1_S1_S1_S1_S1_S1_S1_S1_S1_S1_S1_S1_S1__param_10];
	ld.param.u64 	%rd80, [_Z10divergenceiidPbS_PiddddPdS1_S1_S1_S1_S1_S1_S1_S1_S1_S1_S1_S1_S1_S1_S1_S1_S1_S1_S1_S1_S1_S1_S1_S1_S1_S1_S1_S1_S1_S1_S1_S1_S1_S1_S1_S1_S1_S1_S1_S1_S1_S1_S1_S1_S1_S1_S1_S1_S1_S1_S1_S1_S1_S1_S1_S1_S1_S1_S1_S1_S1_S1_S1_S1_S1_S1_S1_S1_S1_S1_S1__param_11];
	ld.param.u64 	%rd81, [_Z10divergenceiidPbS_PiddddPdS1_S1_S1_S1_S1_S1_S1_S1_S1_S1_S1_S1_S1_S1_S1_S1_S1_S1_S1_S1_S1_S1_S1_S1_S1_S1_S1_S1_S1_S1_S1_S1_S1_S1_S1_S1_S1_S1_S1_S1_S1_S1_S1_S1_S1_S1_S1_S1_S1_S1_S1_S1_S1_S1_S1_S1_S1_S1_S1_S1_S1_S1_S1_S1_S1_S1_S1_S1_S1_S1_S1__param_12];
	ld.param.u64 	%rd84, [_Z10divergenceiidPbS_PiddddPdS1_S1_S1_S1_S1_S1_S1_S1_S1_S1_S1_S1_S1_S1_S1_S1_S1_S1_S1_S1_S1_S1_S1_S1_S1_S1_S1_S1_S1_S1_S1_S1_S1_S1_S1_S1_S1_S1_S1_S1_S1_S1_S1_S1_S1_S1_S1_S1_S1_S1_S1_S1_S1_S1_S1_S1_S1_S1_S1_S1_S1_S1_S1_S1_S1_S1_S1_S1_S1_S1_S1__param_15];
	ld.param.u64 	%rd85, [_Z10divergenceiidPbS_PiddddPdS1_S1_S1_S1_S1_S1_S1_S1_S1_S1_S1_S1_S1_S1_S1_S1_S1_S1_S1_S1_S1_S1_S1_S1_S1_S1_S1_S1_S1_S1_S1_S1_S1_S1_S1_S1_S1_S1_S1_S1_S1_S1_S1_S1_S1_S1_S1_S1_S1_S1_S1_S1_S1_S1_S1_S1_S1_S1_S1_S1_S1_S1_S1_S1_S1_S1_S1_S1_S1_S1_S1__param_16];
	ld.param.u64 	%rd86, [_Z10divergenceiidPbS_PiddddPdS1_S1_S1_S1_S1_S1_S1_S1_S1_S1_S1_S1_S1_S1_S1_S1_S1_S1_S1_S1_S1_S1_S1_S1_S1_S1_S1_S1_S1_S1_S1_S1_S1_S1_S1_S1_S1_S1_S1_S1_S1_S1_S1_S1_S1_S1_S1_S1_S1_S1_S1_S1_S1_S1_S1_S1_S1_S1_S1_S1_S1_S1_S1_S1_S1_S1_S1_S1_S1_S1_S1__param_17];
	ld.param.u64 	%rd100, [_Z10divergenceiidPbS_PiddddPdS1_S1_S1_S1_S1_S1_S1_S1_S1_S1_S1_S1_S1_S1_S1_S1_S1_S1_S1_S1_S1_S1_S1_S1_S1_S1_S1_S1_S1_S1_S1_S1_S1_S1_S1_S1_S1_S1_S1_S1_S1_S1_S1_S1_S1_S1_S1_S1_S1_S1_S1_S1_S1_S1_S1_S1_S1_S1_S1_S1_S1_S1_S1_S1_S1_S1_S1_S1_S1_S1_S1__param_31];
	ld.param.u64 	%rd102, [_Z10divergenceiidPbS_PiddddPdS1_S1_S1_S1_S1_S1_S1_S1_S1_S1_S1_S1_S1_S1_S1_S1_S1_S1_S1_S1_S1_S1_S1_S1_S1_S1_S1_S1_S1_S1_S1_S1_S1_S1_S1_S1_S1_S1_S1_S1_S1_S1_S1_S1_S1_S1_S1_S1_S1_S1_S1_S1_S1_S1_S1_S1_S1_S1_S1_S1_S1_S1_S1_S1_S1_S1_S1_S1_S1_S1_S1__param_33];
	ld.param.u64 	%rd103, [_Z10divergenceiidPbS_PiddddPdS1_S1_S1_S1_S1_S1_S1_S1_S1_S1_S1_S1_S1_S1_S1_S1_S1_S1_S1_S1_S1_S1_S1_S1_S1_S1_S1_S1_S1_S1_S1_S1_S1_S1_S1_S1_S1_S1_S1_S1_S1_S1_S1_S1_S1_S1_S1_S1_S1_S1_S1_S1_S1_S1_S1_S1_S1_S1_S1_S1_S1_S1_S1_S1_S1_S1_S1_S1_S1_S1_S1__param_34];
	ld.param.u64 	%rd105, [_Z10divergenceiidPbS_PiddddPdS1_S1_S1_S1_S1_S1_S1_S1_S1_S1_S1_S1_S1_S1_S1_S1_S1_S1_S1_S1_S1_S1_S1_S1_S1_S1_S1_S1_S1_S1_S1_S1_S1_S1_S1_S1_S1_S1_S1_S1_S1_S1_S1_S1_S1_S1_S1_S1_S1_S1_S1_S1_S1_S1_S1_S1_S1_S1_S1_S1_S1_S1_S1_S1_S1_S1_S1_S1_S1_S1_S1__param_36];
	ld.param.u64 	%rd108, [_Z10divergenceiidPbS_PiddddPdS1_S1_S1_S1_S1_S1_S1_S1_S1_S1_S1_S1_S1_S1_S1_S1_S1_S1_S1_S1_S1_S1_S1_S1_S1_S1_S1_S1_S1_S1_S1_S1_S1_S1_S1_S1_S1_S1_S1_S1_S1_S1_S1_S1_S1_S1_S1_S1_S1_S1_S1_S1_S1_S1_S1_S1_S1_S1_S1_S1_S1_S1_S1_S1_S1_S1_S1_S1_S1_S1_S1__param_39];
	ld.param.u64 	%rd109, [_Z10divergenceiidPbS_PiddddPdS1_S1_S1_S1_S1_S1_S1_S1_S1_S1_S1_S1_S1_S1_S1_S1_S1_S1_S1_S1_S1_S1_S1_S1_S1_S1_S1_S1_S1_S1_S1_S1_S1_S1_S1_S1_S1_S1_S1_S1_S1_S1_S1_S1_S1_S1_S1_S1_S1_S1_S1_S1_S1_S1_S1_S1_S1_S1_S1_S1_S1_S1_S1_S1_S1_S1_S1_S1_S1_S1_S1__param_40];
	ld.param.u64 	%rd110, [_Z10divergenceiidPbS_PiddddPdS1_S1_S1_S1_S1_S1_S1_S1_S1_S1_S1_S1_S1_S1_S1_S1_S1_S1_S1_S1_S1_S1_S1_S1_S1_S1_S1_S1_S1_S1_S1_S1_S1_S1_S1_S1_S1_S1_S1_S1_S1_S1_S1_S1_S1_S1_S1_S1_S1_S1_S1_S1_S1_S1_S1_S1_S1_S1_S1_S1_S1_S1_S1_S1_S1_S1_S1_S1_S1_S1_S1__param_41];
	ld.param.u64 	%rd111, [_Z10divergenceiidPbS_PiddddPdS1_S1_S1_S1_S1_S1_S1_S1_S1_S1_S1_S1_S1_S1_S1_S1_S1_S1_S1_S1_S1_S1_S1_S1_S1_S1_S1_S1_S1_S1_S1_S1_S1_S1_S1_S1_S1_S1_S1_S1_S1_S1_S1_S1_S1_S1_S1_S1_S1_S1_S1_S1_S1_S1_S1_S1_S1_S1_S1_S1_S1_S1_S1_S1_S1_S1_S1_S1_S1_S1_S1__param_42];
	ld.param.u64 	%rd112, [_Z10divergenceiidPbS_PiddddPdS1_S1_S1_S1_S1_S1_S1_S1_S1_S1_S1_S1_S1_S1_S1_S1_S1_S1_S1_S1_S1_S1_S1_S1_S1_S1_S1_S1_S1_S1_S1_S1_S1_S1_S1_S1_S1_S1_S1_S1_S1_S1_S1_S1_S1_S1_S1_S1_S1_S1_S1_S1_S1_S1_S1_S1_S1_S1_S1_S1_S1_S1_S1_S1_S1_S1_S1_S1_S1_S1_S1__param_43];
	ld.param.u64 	%rd113, [_Z10divergenceiidPbS_PiddddPdS1_S1_S1_S1_S1_S1_S1_S1_S1_S1_S1_S1_S1_S1_S1_S1_S1_S1_S1_S1_S1_S1_S1_S1_S1_S1_S1_S1_S1_S1_S1_S1_S1_S1_S1_S1_S1_S1_S1_S1_S1_S1_S1_S1_S1_S1_S1_S1_S1_S1_S1_S1_S1_S1_S1_S1_S1_S1_S1_S1_S1_S1_S1_S1_S1_S1_S1_S1_S1_S1_S1__param_44];
	ld.param.u64 	%rd116, [_Z10divergenceiidPbS_PiddddPdS1_S1_S1_S1_S1_S1_S1_S1_S1_S1_S1_S1_S1_S1_S1_S1_S1_S1_S1_S1_S1_S1_S1_S1_S1_S1_S1_S1_S1_S1_S1_S1_S1_S1_S1_S1_S1_S1_S1_S1_S1_S1_S1_S1_S1_S1_S1_S1_S1_S1_S1_S1_S1_S1_S1_S1_S1_S1_S1_S1_S1_S1_S1_S1_S1_S1_S1_S1_S1_S1_S1__param_47];
	ld.param.u64 	%rd117, [_Z10divergenceiidPbS_PiddddPdS1_S1_S1_S1_S1_S1_S1_S1_S1_S1_S1_S1_S1_S1_S1_S1_S1_S1_S1_S1_S1_S1_S1_S1_S1_S1_S1_S1_S1_S1_S1_S1_S1_S1_S1_S1_S1_S1_S1_S1_S1_S1_S1_S1_S1_S1_S1_S1_S1_S1_S1_S1_S1_S1_S1_S1_S1_S1_S1_S1_S1_S1_S1_S1_S1_S1_S1_S1_S1_S1_S1__param_48];
	ld.param.u64 	%rd118, [_Z10divergenceiidPbS_PiddddPdS1_S1_S1_S1_S1_S1_S1_S1_S1_S1_S1_S1_S1_S1_S1_S1_S1_S1_S1_S1_S1_S1_S1_S1_S1_S1_S1_S1_S1_S1_S1_S1_S1_S1_S1_S1_S1_S1_S1_S1_S1_S1_S1_S1_S1_S1_S1_S1_S1_S1_S1_S1_S1_S1_S1_S1_S1_S1_S1_S1_S1_S1_S1_S1_S1_S1_S1_S1_S1_S1_S1__param_49];
	ld.param.u64 	%rd132, [_Z10divergenceiidPbS_PiddddPdS1_S1_S1_S1_S1_S1_S1_S1_S1_S1_S1_S1_S1_S1_S1_S1_S1_S1_S1_S1_S1_S1_S1_S1_S1_S1_S1_S1_S1_S1_S1_S1_S1_S1_S1_S1_S1_S1_S1_S1_S1_S1_S1_S1_S1_S1_S1_S1_S1_S1_S1_S1_S1_S1_S1_S1_S1_S1_S1_S1_S1_S1_S1_S1_S1_S1_S1_S1_S1_S1_S1__param_63];
	ld.param.u64 	%rd134, [_Z10divergenceiidPbS_PiddddPdS1_S1_S1_S1_S1_S1_S1_S1_S1_S1_S1_S1_S1_S1_S1_S1_S1_S1_S1_S1_S1_S1_S1_S1_S1_S1_S1_S1_S1_S1_S1_S1_S1_S1_S1_S1_S1_S1_S1_S1_S1_S1_S1_S1_S1_S1_S1_S1_S1_S1_S1_S1_S1_S1_S1_S1_S1_S1_S1_S1_S1_S1_S1_S1_S1_S1_S1_S1_S1_S1_S1__param_65];
	ld.param.u64 	%rd135, [_Z10divergenceiidPbS_PiddddPdS1_S1_S1_S1_S1_S1_S1_S1_S1_S1_S1_S1_S1_S1_S1_S1_S1_S1_S1_S1_S1_S1_S1_S1_S1_S1_S1_S1_S1_S1_S1_S1_S1_S1_S1_S1_S1_S1_S1_S1_S1_S1_S1_S1_S1_S1_S1_S1_S1_S1_S1_S1_S1_S1_S1_S1_S1_S1_S1_S1_S1_S1_S1_S1_S1_S1_S1_S1_S1_S1_S1__param_66];
	ld.param.u64 	%rd136, [_Z10divergenceiidPbS_PiddddPdS1_S1_S1_S1_S1_S1_S1_S1_S1_S1_S1_S1_S1_S1_S1_S1_S1_S1_S1_S1_S1_S1_S1_S1_S1_S1_S1_S1_S1_S1_S1_S1_S1_S1_S1_S1_S1_S1_S1_S1_S1_S1_S1_S1_S1_S1_S1_S1_S1_S1_S1_S1_S1_S1_S1_S1_S1_S1_S1_S1_S1_S1_S1_S1_S1_S1_S1_S1_S1_S1_S1__param_67];
	ld.param.u64 	%rd137, [_Z10divergenceiidPbS_PiddddPdS1_S1_S1_S1_S1_S1_S1_S1_S1_S1_S1_S1_S1_S1_S1_S1_S1_S1_S1_S1_S1_S1_S1_S1_S1_S1_S1_S1_S1_S1_S1_S1_S1_S1_S1_S1_S1_S1_S1_S1_S1_S1_S1_S1_S1_S1_S1_S1_S1_S1_S1_S1_S1_S1_S1_S1_S1_S1_S1_S1_S1_S1_S1_S1_S1_S1_S1_S1_S1_S1_S1__param_68];
	ld.param.u64 	%rd138, [_Z10divergenceiidPbS_PiddddPdS1_S1_S1_S1_S1_S1_S1_S1_S1_S1_S1_S1_S1_S1_S1_S1_S1_S1_S1_S1_S1_S1_S1_S1_S1_S1_S1_S1_S1_S1_S1_S1_S1_S1_S1_S1_S1_S1_S1_S1_S1_S1_S1_S1_S1_S1_S1_S1_S1_S1_S1_S1_S1_S1_S1_S1_S1_S1_S1_S1_S1_S1_S1_S1_S1_S1_S1_S1_S1_S1_S1__param_69];
	ld.param.u64 	%rd139, [_Z10divergenceiidPbS_PiddddPdS1_S1_S1_S1_S1_S1_S1_S1_S1_S1_S1_S1_S1_S1_S1_S1_S1_S1_S1_S1_S1_S1_S1_S1_S1_S1_S1_S1_S1_S1_S1_S1_S1_S1_S1_S1_S1_S1_S1_S1_S1_S1_S1_S1_S1_S1_S1_S1_S1_S1_S1_S1_S1_S1_S1_S1_S1_S1_S1_S1_S1_S1_S1_S1_S1_S1_S1_S1_S1_S1_S1__param_70];
	ld.param.u64 	%rd140, [_Z10divergenceiidPbS_PiddddPdS1_S1_S1_S1_S1_S1_S1_S1_S1_S1_S1_S1_S1_S1_S1_S1_S1_S1_S1_S1_S1_S1_S1_S1_S1_S1_S1_S1_S1_S1_S1_S1_S1_S1_S1_S1_S1_S1_S1_S1_S1_S1_S1_S1_S1_S1_S1_S1_S1_S1_S1_S1_S1_S1_S1_S1_S1_S1_S1_S1_S1_S1_S1_S1_S1_S1_S1_S1_S1_S1_S1__param_71];
	ld.param.u64 	%rd141, [_Z10divergenceiidPbS_PiddddPdS1_S1_S1_S1_S1_S1_S1_S1_S1_S1_S1_S1_S1_S1_S1_S1_S1_S1_S1_S1_S1_S1_S1_S1_S1_S1_S1_S1_S1_S1_S1_S1_S1_S1_S1_S1_S1_S1_S1_S1_S1_S1_S1_S1_S1_S1_S1_S1_S1_S1_S1_S1_S1_S1_S1_S1_S1_S1_S1_S1_S1_S1_S1_S1_S1_S1_S1_S1_S1_S1_S1__param_72];
	ld.param.u64 	%rd142, [_Z10divergenceiidPbS_PiddddPdS1_S1_S1_S1_S1_S1_S1_S1_S1_S1_S1_S1_S1_S1_S1_S1_S1_S1_S1_S1_S1_S1_S1_S1_S1_S1_S1_S1_S1_S1_S1_S1_S1_S1_S1_S1_S1_S1_S1_S1_S1_S1_S1_S1_S1_S1_S1_S1_S1_S1_S1_S1_S1_S1_S1_S1_S1_S1_S1_S1_S1_S1_S1_S1_S1_S1_S1_S1_S1_S1_S1__param_73];
	ld.param.u64 	%rd143, [_Z10divergenceiidPbS_PiddddPdS1_S1_S1_S1_S1_S1_S1_S1_S1_S1_S1_S1_S1_S1_S1_S1_S1_S1_S1_S1_S1_S1_S1_S1_S1_S1_S1_S1_S1_S1_S1_S1_S1_S1_S1_S1_S1_S1_S1_S1_S1_S1_S1_S1_S1_S1_S1_S1_S1_S1_S1_S1_S1_S1_S1_S1_S1_S1_S1_S1_S1_S1_S1_S1_S1_S1_S1_S1_S1_S1_S1__param_74];
	ld.param.u64 	%rd144, [_Z10divergenceiidPbS_PiddddPdS1_S1_S1_S1_S1_S1_S1_S1_S1_S1_S1_S1_S1_S1_S1_S1_S1_S1_S1_S1_S1_S1_S1_S1_S1_S1_S1_S1_S1_S1_S1_S1_S1_S1_S1_S1_S1_S1_S1_S1_S1_S1_S1_S1_S1_S1_S1_S1_S1_S1_S1_S1_S1_S1_S1_S1_S1_S1_S1_S1_S1_S1_S1_S1_S1_S1_S1_S1_S1_S1_S1__param_75];
	ld.param.u64 	%rd145, [_Z10divergenceiidPbS_PiddddPdS1_S1_S1_S1_S1_S1_S1_S1_S1_S1_S1_S1_S1_S1_S1_S1_S1_S1_S1_S1_S1_S1_S1_S1_S1_S1_S1_S1_S1_S1_S1_S1_S1_S1_S1_S1_S1_S1_S1_S1_S1_S1_S1_S1_S1_S1_S1_S1_S1_S1_S1_S1_S1_S1_S1_S1_S1_S1_S1_S1_S1_S1_S1_S1_S1_S1_S1_S1_S1_S1_S1__param_76];
	ld.param.u64 	%rd146, [_Z10divergenceiidPbS_PiddddPdS1_S1_S1_S1_S1_S1_S1_S1_S1_S1_S1_S1_S1_S1_S1_S1_S1_S1_S1_S1_S1_S1_S1_S1_S1_S1_S1_S1_S1_S1_S1_S1_S1_S1_S1_S1_S1_S1_S1_S1_S1_S1_S1_S1_S1_S1_S1_S1_S1_S1_S1_S1_S1_S1_S1_S1_S1_S1_S1_S1_S1_S1_S1_S1_S1_S1_S1_S1_S1_S1_S1__param_77];
	ld.param.u64 	%rd147, [_Z10divergenceiidPbS_PiddddPdS1_S1_S1_S1_S1_S1_S1_S1_S1_S1_S1_S1_S1_S1_S1_S1_S1_S1_S1_S1_S1_S1_S1_S1_S1_S1_S1_S1_S1_S1_S1_S1_S1_S1_S1_S1_S1_S1_S1_S1_S1_S1_S1_S1_S1_S1_S1_S1_S1_S1_S1_S1_S1_S1_S1_S1_S1_S1_S1_S1_S1_S1_S1_S1_S1_S1_S1_S1_S1_S1_S1__param_78];
	ld.param.u64 	%rd148, [_Z10divergenceiidPbS_PiddddPdS1_S1_S1_S1_S1_S1_S1_S1_S1_S1_S1_S1_S1_S1_S1_S1_S1_S1_S1_S1_S1_S1_S1_S1_S1_S1_S1_S1_S1_S1_S1_S1_S1_S1_S1_S1_S1_S1_S1_S1_S1_S1_S1_S1_S1_S1_S1_S1_S1_S1_S1_S1_S1_S1_S1_S1_S1_S1_S1_S1_S1_S1_S1_S1_S1_S1_S1_S1_S1_S1_S1__param_79];
	ld.param.u64 	%rd149, [_Z10divergenceiidPbS_PiddddPdS1_S1_S1_S1_S1_S1_S1_S1_S1_S1_S1_S1_S1_S1_S1_S1_S1_S1_S1_S1_S1_S1_S1_S1_S1_S1_S1_S1_S1_S1_S1_S1_S1_S1_S1_S1_S1_S1_S1_S1_S1_S1_S1_S1_S1_S1_S1_S1_S1_S1_S1_S1_S1_S1_S1_S1_S1_S1_S1_S1_S1_S1_S1_S1_S1_S1_S1_S1_S1_S1_S1__param_80];
	ld.param.u64 	%rd150, [_Z10divergenceiidPbS_PiddddPdS1_S1_S1_S1_S1_S1_S1_S1_S1_S1_S1_S1_S1_S1_S1_S1_S1_S1_S1_S1_S1_S1_S1_S1_S1_S1_S1_S1_S1_S1_S1_S1_S1_S1_S1_S1_S1_S1_S1_S1_S1_S1_S1_S1_S1_S1_S1_S1_S1_S1_S1_S1_S1_S1_S1_S1_S1_S1_S1_S1_S1_S1_S1_S1_S1_S1_S1_S1_S1_S1_S1__param_81];
	mov.u32 	%r7, %ctaid.x;
	mov.u32 	%r8, %ntid.x;
	mov.u32 	%r9, %tid.x;
	mad.lo.s32 	%r1, %r7, %r8, %r9;
	setp.lt.s32 	%p1, %r6, 1;
	@%p1 bra 	$L__BB1_8;
	ld.param.u64 	%rd265, [_Z10divergenceiidPbS_PiddddPdS1_S1_S1_S1_S1_S1_S1_S1_S1_S1_S1_S1_S1_S1_S1_S1_S1_S1_S1_S1_S1_S1_S1_S1_S1_S1_S1_S1_S1_S1_S1_S1_S1_S1_S1_S1_S1_S1_S1_S1_S1_S1_S1_S1_S1_S1_S1_S1_S1_S1_S1_S1_S1_S1_S1_S1_S1_S1_S1_S1_S1_S1_S1_S1_S1_S1_S1_S1_S1_S1_S1__param_64];
	ld.param.u64 	%rd264, [_Z10divergenceiidPbS_PiddddPdS1_S1_S1_S1_S1_S1_S1_S1_S1_S1_S1_S1_S1_S1_S1_S1_S1_S1_S1_S1_S1_S1_S1_S1_S1_S1_S1_S1_S1_S1_S1_S1_S1_S1_S1_S1_S1_S1_S1_S1_S1_S1_S1_S1_S1_S1_S1_S1_S1_S1_S1_S1_S1_S1_S1_S1_S1_S1_S1_S1_S1_S1_S1_S1_S1_S1_S1_S1_S1_S1_S1__param_62];
	ld.param.u64 	%rd263, [_Z10divergenceiidPbS_PiddddPdS1_S1_S1_S1_S1_S1_S1_S1_S1_S1_S1_S1_S1_S1_S1_S1_S1_S1_S1_S1_S1_S1_S1_S1_S1_S1_S1_S1_S1_S1_S1_S1_S1_S1_S1_S1_S1_S1_S1_S1_S1_S1_S1_S1_S1_S1_S1_S1_S1_S1_S1_S1_S1_S1_S1_S1_S1_S1_S1_S1_S1_S1_S1_S1_S1_S1_S1_S1_S1_S1_S1__param_61];
	ld.param.u64 	%rd262, [_Z10divergenceiidPbS_PiddddPdS1_S1_S1_S1_S1_S1_S1_S1_S1_S1_S1_S1_S1_S1_S1_S1_S1_S1_S1_S1_S1_S1_S1_S1_S1_S1_S1_S1_S1_S1_S1_S1_S1_S1_S1_S1_S1_S1_S1_S1_S1_S1_S1_S1_S1_S1_S1_S1_S1_S1_S1_S1_S1_S1_S1_S1_S1_S1_S1_S1_S1_S1_S1_S1_S1_S1_S1_S1_S1_S1_S1__param_60];
	ld.param.u64 	%rd261, [_Z10divergenceiidPbS_PiddddPdS1_S1_S1_S1_S1_S1_S1_S1_S1_S1_S1_S1_S1_S1_S1_S1_S1_S1_S1_S1_S1_S1_S1_S1_S1_S1_S1_S1_S1_S1_S1_S1_S1_S1_S1_S1_S1_S1_S1_S1_S1_S1_S1_S1_S1_S1_S1_S1_S1_S1_S1_S1_S1_S1_S1_S1_S1_S1_S1_S1_S1_S1_S1_S1_S1_S1_S1_S1_S1_S1_S1__param_59];
	ld.param.u64 	%rd260, [_Z10divergenceiidPbS_PiddddPdS1_S1_S1_S1_S1_S1_S1_S1_S1_S1_S1_S1_S1_S1_S1_S1_S1_S1_S1_S1_S1_S1_S1_S1_S1_S1_S1_S1_S1_S1_S1_S1_S1_S1_S1_S1_S1_S1_S1_S1_S1_S1_S1_S1_S1_S1_S1_S1_S1_S1_S1_S1_S1_S1_S1_S1_S1_S1_S1_S1_S1_S1_S1_S1_S1_S1_S1_S1_S1_S1_S1__param_58];
	ld.param.u64 	%rd259, [_Z10divergenceiidPbS_PiddddPdS1_S1_S1_S1_S1_S1_S1_S1_S1_S1_S1_S1_S1_S1_S1_S1_S1_S1_S1_S1_S1_S1_S1_S1_S1_S1_S1_S1_S1_S1_S1_S1_S1_S1_S1_S1_S1_S1_S1_S1_S1_S1_S1_S1_S1_S1_S1_S1_S1_S1_S1_S1_S1_S1_S1_S1_S1_S1_S1_S1_S1_S1_S1_S1_S1_S1_S1_S1_S1_S1_S1__param_57];
	ld.param.u64 	%rd258, [_Z10divergenceiidPbS_PiddddPdS1_S1_S1_S1_S1_S1_S1_S1_S1_S1_S1_S1_S1_S1_S1_S1_S1_S1_S1_S1_S1_S1_S1_S1_S1_S1_S1_S1_S1_S1_S1_S1_S1_S1_S1_S1_S1_S1_S1_S1_S1_S1_S1_S1_S1_S1_S1_S1_S1_S1_S1_S1_S1_S1_S1_S1_S1_S1_S1_S1_S1_S1_S1_S1_S1_S1_S1_S1_S1_S1_S1__param_56];
	ld.param.u64 	%rd257, [_Z10divergenceiidPbS_PiddddPdS1_S1_S1_S1_S1_S1_S1_S1_S1_S1_S1_S1_S1_S1_S1_S1_S1_S1_S1_S1_S1_S1_S1_S1_S1_S1_S1_S1_S1_S1_S1_S1_S1_S1_S1_S1_S1_S1_S1_S1_S1_S1_S1_S1_S1_S1_S1_S1_S1_S1_S1_S1_S1_S1_S1_S1_S1_S1_S1_S1_S1_S1_S1_S1_S1_S1_S1_S1_S1_S1_S1__param_55];
	ld.param.u64 	%rd256, [_Z10divergenceiidPbS_PiddddPdS1_S1_S1_S1_S1_S1_S1_S1_S1_S1_S1_S1_S1_S1_S1_S1_S1_S1_S1_S1_S1_S1_S1_S1_S1_S1_S1_S1_S1_S1_S1_S1_S1_S1_S1_S1_S1_S1_S1_S1_S1_S1_S1_S1_S1_S1_S1_S1_S1_S1_S1_S1_S1_S1_S1_S1_S1_S1_S1_S1_S1_S1_S1_S1_S1_S1_S1_S1_S1_S1_S1__param_54];
	ld.param.u64 	%rd255, [_Z10divergenceiidPbS_PiddddPdS1_S1_S1_S1_S1_S1_S1_S1_S1_S1_S1_S1_S1_S1_S1_S1_S1_S1_S1_S1_S1_S1_S1_S1_S1_S1_S1_S1_S1_S1_S1_S1_S1_S1_S1_S1_S1_S1_S1_S1_S1_S1_S1_S1_S1_S1_S1_S1_S1_S1_S1_S1_S1_S1_S1_S1_S1_S1_S1_S1_S1_S1_S1_S1_S1_S1_S1_S1_S1_S1_S1__param_53];
	ld.param.u64 	%rd254, [_Z10divergenceiidPbS_PiddddPdS1_S1_S1_S1_S1_S1_S1_S1_S1_S1_S1_S1_S1_S1_S1_S1_S1_S1_S1_S1_S1_S1_S1_S1_S1_S1_S1_S1_S1_S1_S1_S1_S1_S1_S1_S1_S1_S1_S1_S1_S1_S1_S1_S1_S1_S1_S1_S1_S1_S1_S1_S1_S1_S1_S1_S1_S1_S1_S1_S1_S1_S1_S1_S1_S1_S1_S1_S1_S1_S1_S1__param_52];
	ld.param.u64 	%rd253, [_Z10divergenceiidPbS_PiddddPdS1_S1_S1_S1_S1_S1_S1_S1_S1_S1_S1_S1_S1_S1_S1_S1_S1_S1_S1_S1_S1_S1_S1_S1_S1_S1_S1_S1_S1_S1_S1_S1_S1_S1_S1_S1_S1_S1_S1_S1_S1_S1_S1_S1_S1_S1_S1_S1_S1_S1_S1_S1_S1_S1_S1_S1_S1_S1_S1_S1_S1_S1_S1_S1_S1_S1_S1_S1_S1_S1_S1__param_51];
	ld.param.u64 	%rd252, [_Z10divergenceiidPbS_PiddddPdS1_S1_S1_S1_S1_S1_S1_S1_S1_S1_S1_S1_S1_S1_S1_S1_S1_S1_S1_S1_S1_S1_S1_S1_S1_S1_S1_S1_S1_S1_S1_S1_S1_S1_S1_S1_S1_S1_S1_S1_S1_S1_S1_S1_S1_S1_S1_S1_S1_S1_S1_S1_S1_S1_S1_S1_S1_S1_S1_S1_S1_S1_S1_S1_S1_S1_S1_S1_S1_S1_S1__param_50];
	ld.param.u64 	%rd251, [_Z10divergenceiidPbS_PiddddPdS1_S1_S1_S1_S1_S1_S1_S1_S1_S1_S1_S1_S1_S1_S1_S1_S1_S1_S1_S1_S1_S1_S1_S1_S1_S1_S1_S1_S1_S1_S1_S1_S1_S1_S1_S1_S1_S1_S1_S1_S1_S1_S1_S1_S1_S1_S1_S1_S1_S1_S1_S1_S1_S1_S1_S1_S1_S1_S1_S1_S1_S1_S1_S1_S1_S1_S1_S1_S1_S1_S1__param_46];
	ld.param.u64 	%rd250, [_Z10divergenceiidPbS_PiddddPdS1_S1_S1_S1_S1_S1_S1_S1_S1_S1_S1_S1_S1_S1_S1_S1_S1_S1_S1_S1_S1_S1_S1_S1_S1_S1_S1_S1_S1_S1_S1_S1_S1_S1_S1_S1_S1_S1_S1_S1_S1_S1_S1_S1_S1_S1_S1_S1_S1_S1_S1_S1_S1_S1_S1_S1_S1_S1_S1_S1_S1_S1_S1_S1_S1_S1_S1_S1_S1_S1_S1__param_45];
	ld.param.u64 	%rd249, [_Z10divergenceiidPbS_PiddddPdS1_S1_S1_S1_S1_S1_S1_S1_S1_S1_S1_S1_S1_S1_S1_S1_S1_S1_S1_S1_S1_S1_S1_S1_S1_S1_S1_S1_S1_S1_S1_S1_S1_S1_S1_S1_S1_S1_S1_S1_S1_S1_S1_S1_S1_S1_S1_S1_S1_S1_S1_S1_S1_S1_S1_S1_S1_S1_S1_S1_S1_S1_S1_S1_S1_S1_S1_S1_S1_S1_S1__param_38];
	ld.param.u64 	%rd248, [_Z10divergenceiidPbS_PiddddPdS1_S1_S1_S1_S1_S1_S1_S1_S1_S1_S1_S1_S1_S1_S1_S1_S1_S1_S1_S1_S1_S1_S1_S1_S1_S1_S1_S1_S1_S1_S1_S1_S1_S1_S1_S1_S1_S1_S1_S1_S1_S1_S1_S1_S1_S1_S1_S1_S1_S1_S1_S1_S1_S1_S1_S1_S1_S1_S1_S1_S1_S1_S1_S1_S1_S1_S1_S1_S1_S1_S1__param_37];
	ld.param.u64 	%rd247, [_Z10divergenceiidPbS_PiddddPdS1_S1_S1_S1_S1_S1_S1_S1_S1_S1_S1_S1_S1_S1_S1_S1_S1_S1_S1_S1_S1_S1_S1_S1_S1_S1_S1_S1_S1_S1_S1_S1_S1_S1_S1_S1_S1_S1_S1_S1_S1_S1_S1_S1_S1_S1_S1_S1_S1_S1_S1_S1_S1_S1_S1_S1_S1_S1_S1_S1_S1_S1_S1_S1_S1_S1_S1_S1_S1_S1_S1__param_35];
	ld.param.u64 	%rd246, [_Z10divergenceiidPbS_PiddddPdS1_S1_S1_S1_S1_S1_S1_S1_S1_S1_S1_S1_S1_S1_S1_S1_S1_S1_S1_S1_S1_S1_S1_S1_S1_S1_S1_S1_S1_S1_S1_S1_S1_S1_S1_S1_S1_S1_S1_S1_S1_S1_S1_S1_S1_S1_S1_S1_S1_S1_S1_S1_S1_S1_S1_S1_S1_S1_S1_S1_S1_S1_S1_S1_S1_S1_S1_S1_S1_S1_S1__param_32];
	ld.param.u64 	%rd245, [_Z10divergenceiidPbS_PiddddPdS1_S1_S1_S1_S1_S1_S1_S1_S1_S1_S1_S1_S1_S1_S1_S1_S1_S1_S1_S1_S1_S1_S1_S1_S1_S1_S1_S1_S1_S1_S1_S1_S1_S1_S1_S1_S1_S1_S1_S1_S1_S1_S1_S1_S1_S1_S1_S1_S1_S1_S1_S1_S1_S1_S1_S1_S1_S1_S1_S1_S1_S1_S1_S1_S1_S1_S1_S1_S1_S1_S1__param_30];
	ld.param.u64 	%rd244, [_Z10divergenceiidPbS_PiddddPdS1_S1_S1_S1_S1_S1_S1_S1_S1_S1_S1_S1_S1_S1_S1_S1_S1_S1_S1_S1_S1_S1_S1_S1_S1_S1_S1_S1_S1_S1_S1_S1_S1_S1_S1_S1_S1_S1_S1_S1_S1_S1_S1_S1_S1_S1_S1_S1_S1_S1_S1_S1_S1_S1_S1_S1_S1_S1_S1_S1_S1_S1_S1_S1_S1_S1_S1_S1_S1_S1_S1__param_29];
	ld.param.u64 	%rd243, [_Z10divergenceiidPbS_PiddddPdS1_S1_S1_S1_S1_S1_S1_S1_S1_S1_S1_S1_S1_S1_S1_S1_S1_S1_S1_S1_S1_S1_S1_S1_S1_S1_S1_S1_S1_S1_S1_S1_S1_S1_S1_S1_S1_S1_S1_S1_S1_S1_S1_S1_S1_S1_S1_S1_S1_S1_S1_S1_S1_S1_S1_S1_S1_S1_S1_S1_S1_S1_S1_S1_S1_S1_S1_S1_S1_S1_S1__param_28];
	ld.param.u64 	%rd242, [_Z10divergenceiidPbS_PiddddPdS1_S1_S1_S1_S1_S1_S1_S1_S1_S1_S1_S1_S1_S1_S1_S1_S1_S1_S1_S1_S1_S1_S1_S1_S1_S1_S1_S1_S1_S1_S1_S1_S1_S1_S1_S1_S1_S1_S1_S1_S1_S1_S1_S1_S1_S1_S1_S1_S1_S1_S1_S1_S1_S1_S1_S1_S1_S1_S1_S1_S1_S1_S1_S1_S1_S1_S1_S1_S1_S1_S1__param_27];
	ld.param.u64 	%rd241, [_Z10divergenceiidPbS_PiddddPdS1_S1_S1_S1_S1_S1_S1_S1_S1_S1_S1_S1_S1_S1_S1_S1_S1_S1_S1_S1_S1_S1_S1_S1_S1_S1_S1_S1_S1_S1_S1_S1_S1_S1_S1_S1_S1_S1_S1_S1_S1_S1_S1_S1_S1_S1_S1_S1_S1_S1_S1_S1_S1_S1_S1_S1_S1_S1_S1_S1_S1_S1_S1_S1_S1_S1_S1_S1_S1_S1_S1__param_26];
	ld.param.u64 	%rd240, [_Z10divergenceiidPbS_PiddddPdS1_S1_S1_S1_S1_S1_S1_S1_S1_S1_S1_S1_S1_S1_S1_S1_S1_S1_S1_S1_S1_S1_S1_S1_S1_S1_S1_S1_S1_S1_S1_S1_S1_S1_S1_S1_S1_S1_S1_S1_S1_S1_S1_S1_S1_S1_S1_S1_S1_S1_S1_S1_S1_S1_S1_S1_S1_S1_S1_S1_S1_S1_S1_S1_S1_S1_S1_S1_S1_S1_S1__param_25];
	ld.param.u64 	%rd239, [_Z10divergenceiidPbS_PiddddPdS1_S1_S1_S1_S1_S1_S1_S1_S1_S1_S1_S1_S1_S1_S1_S1_S1_S1_S1_S1_S1_S1_S1_S1_S1_S1_S1_S1_S1_S1_S1_S1_S1_S1_S1_S1_S1_S1_S1_S1_S1_S1_S1_S1_S1_S1_S1_S1_S1_S1_S1_S1_S1_S1_S1_S1_S1_S1_S1_S1_S1_S1_S1_S1_S1_S1_S1_S1_S1_S1_S1__param_24];
	ld.param.u64 	%rd238, [_Z10divergenceiidPbS_PiddddPdS1_S1_S1_S1_S1_S1_S1_S1_S1_S1_S1_S1_S1_S1_S1_S1_S1_S1_S1_S1_S1_S1_S1_S1_S1_S1_S1_S1_S1_S1_S1_S1_S1_S1_S1_S1_S1_S1_S1_S1_S1_S1_S1_S1_S1_S1_S1_S1_S1_S1_S1_S1_S1_S1_S1_S1_S1_S1_S1_S1_S1_S1_S1_S1_S1_S1_S1_S1_S1_S1_S1__param_23];
	ld.param.u64 	%rd237, [_Z10divergenceiidPbS_PiddddPdS1_S1_S1_S1_S1_S1_S1_S1_S1_S1_S1_S1_S1_S1_S1_S1_S1_S1_S1_S1_S1_S1_S1_S1_S1_S1_S1_S1_S1_S1_S1_S1_S1_S1_S1_S1_S1_S1_S1_S1_S1_S1_S1_S1_S1_S1_S1_S1_S1_S1_S1_S1_S1_S1_S1_S1_S1_S1_S1_S1_S1_S1_S1_S1_S1_S1_S1_S1_S1_S1_S1__param_22];
	ld.param.u64 	%rd236, [_Z10divergenceiidPbS_PiddddPdS1_S1_S1_S1_S1_S1_S1_S1_S1_S1_S1_S1_S1_S1_S1_S1_S1_S1_S1_S1_S1_S1_S1_S1_S1_S1_S1_S1_S1_S1_S1_S1_S1_S1_S1_S1_S1_S1_S1_S1_S1_S1_S1_S1_S1_S1_S1_S1_S1_S1_S1_S1_S1_S1_S1_S1_S1_S1_S1_S1_S1_S1_S1_S1_S1_S1_S1_S1_S1_S1_S1__param_21];
	ld.param.u64 	%rd235, [_Z10divergenceiidPbS_PiddddPdS1_S1_S1_S1_S1_S1_S1_S1_S1_S1_S1_S1_S1_S1_S1_S1_S1_S1_S1_S1_S1_S1_S1_S1_S1_S1_S1_S1_S1_S1_S1_S1_S1_S1_S1_S1_S1_S1_S1_S1_S1_S1_S1_S1_S1_S1_S1_S1_S1_S1_S1_S1_S1_S1_S1_S1_S1_S1_S1_S1_S1_S1_S1_S1_S1_S1_S1_S1_S1_S1_S1__param_20];
	ld.param.u64 	%rd234, [_Z10divergenceiidPbS_PiddddPdS1_S1_S1_S1_S1_S1_S1_S1_S1_S1_S1_S1_S1_S1_S1_S1_S1_S1_S1_S1_S1_S1_S1_S1_S1_S1_S1_S1_S1_S1_S1_S1_S1_S1_S1_S1_S1_S1_S1_S1_S1_S1_S1_S1_S1_S1_S1_S1_S1_S1_S1_S1_S1_S1_S1_S1_S1_S1_S1_S1_S1_S1_S1_S1_S1_S1_S1_S1_S1_S1_S1__param_19];
	ld.param.u64 	%rd233, [_Z10divergenceiidPbS_PiddddPdS1_S1_S1_S1_S1_S1_S1_S1_S1_S1_S1_S1_S1_S1_S1_S1_S1_S1_S1_S1_S1_S1_S1_S1_S1_S1_S1_S1_S1_S1_S1_S1_S1_S1_S1_S1_S1_S1_S1_S1_S1_S1_S1_S1_S1_S1_S1_S1_S1_S1_S1_S1_S1_S1_S1_S1_S1_S1_S1_S1_S1_S1_S1_S1_S1_S1_S1_S1_S1_S1_S1__param_18];
	ld.param.u64 	%rd232, [_Z10divergenceiidPbS_PiddddPdS1_S1_S1_S1_S1_S1_S1_S1_S1_S1_S1_S1_S1_S1_S1_S1_S1_S1_S1_S1_S1_S1_S1_S1_S1_S1_S1_S1_S1_S1_S1_S1_S1_S1_S1_S1_S1_S1_S1_S1_S1_S1_S1_S1_S1_S1_S1_S1_S1_S1_S1_S1_S1_S1_S1_S1_S1_S1_S1_S1_S1_S1_S1_S1_S1_S1_S1_S1_S1_S1_S1__param_14];
	ld.param.u64 	%rd231, [_Z10divergenceiidPbS_PiddddPdS1_S1_S1_S1_S1_S1_S1_S1_S1_S1_S1_S1_S1_S1_S1_S1_S1_S1_S1_S1_S1_S1_S1_S1_S1_S1_S1_S1_S1_S1_S1_S1_S1_S1_S1_S1_S1_S1_S1_S1_S1_S1_S1_S1_S1_S1_S1_S1_S1_S1_S1_S1_S1_S1_S1_S1_S1_S1_S1_S1_S1_S1_S1_S1_S1_S1_S1_S1_S1_S1_S1__param_13];
	ld.param.f64 	%fd727, [_Z10divergenceiidPbS_PiddddPdS1_S1_S1_S1_S1_S1_S1_S1_S1_S1_S1_S1_S1_S1_S1_S1_S1_S1_S1_S1_S1_S1_S1_S1_S1_S1_S1_S1_S1_S1_S1_S1_S1_S1_S1_S1_S1_S1_S1_S1_S1_S1_S1_S1_S1_S1_S1_S1_S1_S1_S1_S1_S1_S1_S1_S1_S1_S1_S1_S1_S1_S1_S1_S1_S1_S1_S1_S1_S1_S1_S1__param_6];
	ld.param.u64 	%rd230, [_Z10divergenceiidPbS_PiddddPdS1_S1_S1_S1_S1_S1_S1_S1_S1_S1_S1_S1_S1_S1_S1_S1_S1_S1_S1_S1_S1_S1_S1_S1_S1_S1_S1_S1_S1_S1_S1_S1_S1_S1_S1_S1_S1_S1_S1_S1_S1_S1_S1_S1_S1_S1_S1_S1_S1_S1_S1_S1_S1_S1_S1_S1_S1_S1_S1_S1_S1_S1_S1_S1_S1_S1_S1_S1_S1_S1_S1__param_5];
	ld.param.u64 	%rd229, [_Z10divergenceiidPbS_PiddddPdS1_S1_S1_S1_S1_S1_S1_S1_S1_S1_S1_S1_S1_S1_S1_S1_S1_S1_S1_S1_S1_S1_S1_S1_S1_S1_S1_S1_S1_S1_S1_S1_S1_S1_S1_S1_S1_S1_S1_S1_S1_S1_S1_S1_S1_S1_S1_S1_S1_S1_S1_S1_S1_S1_S1_S1_S1_S1_S1_S1_S1_S1_S1_S1_S1_S1_S1_S1_S1_S1_S1__param_3];
	cvta.to.global.u64 	%rd151, %rd229;
	cvta.to.global.u64 	%rd152, %rd79;
	cvta.to.global.u64 	%rd153, %rd231;
	cvta.to.global.u64 	%rd154, %rd80;
	cvta.to.global.u64 	%rd155, %rd232;
	cvta.to.global.u64 	%rd156, %rd81;
	cvta.to.global.u64 	%rd157, %rd84;
	cvta.to.global.u64 	%rd158, %rd85;
	cvta.to.global.u64 	%rd159, %rd86;
	cvta.to.global.u64 	%rd160, %rd233;
	cvta.to.global.u64 	%rd161, %rd243;
	cvta.to.global.u64 	%rd162, %rd244;
	cvta.to.global.u64 	%rd163, %rd245;
	cvta.to.global.u64 	%rd164, %rd100;
	cvta.to.global.u64 	%rd165, %rd246;
	cvta.to.global.u64 	%rd166, %rd102;
	cvta.to.global.u64 	%rd167, %rd103;
	cvta.to.global.u64 	%rd168, %rd247;
	cvta.to.global.u64 	%rd169, %rd105;
	cvta.to.global.u64 	%rd170, %rd234;
	cvta.to.global.u64 	%rd171, %rd237;
	cvta.to.global.u64 	%rd172, %rd235;
	cvta.to.global.u64 	%rd173, %rd238;
	cvta.to.global.u64 	%rd174, %rd236;
	cvta.to.global.u64 	%rd175, %rd239;
	cvta.to.global.u64 	%rd176, %rd240;
	cvta.to.global.u64 	%rd177, %rd241;
	cvta.to.global.u64 	%rd178, %rd242;
	cvta.to.global.u64 	%rd179, %rd248;
	cvta.to.global.u64 	%rd180, %rd249;
	cvta.to.global.u64 	%rd181, %rd108;
	cvta.to.global.u64 	%rd182, %rd109;
	cvta.to.global.u64 	%rd183, %rd110;
	cvta.to.global.u64 	%rd184, %rd111;
	cvta.to.global.u64 	%rd185, %rd112;
	cvta.to.global.u64 	%rd186, %rd113;
	cvta.to.global.u64 	%rd187, %rd250;
	cvta.to.global.u64 	%rd188, %rd77;
	cvta.to.global.u64 	%rd189, %rd230;
	cvta.to.global.u64 	%rd190, %rd251;
	cvta.to.global.u64 	%rd191, %rd265;
	cvta.to.global.u64 	%rd192, %rd116;
	cvta.to.global.u64 	%rd193, %rd134;
	cvta.to.global.u64 	%rd194, %rd117;
	cvta.to.global.u64 	%rd195, %rd135;
	cvta.to.global.u64 	%rd196, %rd118;
	cvta.to.global.u64 	%rd197, %rd136;
	cvta.to.global.u64 	%rd198, %rd252;
	cvta.to.global.u64 	%rd199, %rd137;
	cvta.to.global.u64 	%rd200, %rd253;
	cvta.to.global.u64 	%rd201, %rd138;
	cvta.to.global.u64 	%rd202, %rd254;
	cvta.to.global.u64 	%rd203, %rd139;
	cvta.to.global.u64 	%rd204, %rd255;
	cvta.to.global.u64 	%rd205, %rd140;
	cvta.to.global.u64 	%rd206, %rd256;
	cvta.to.global.u64 	%rd207, %rd141;
	cvta.to.global.u64 	%rd208, %rd257;
	cvta.to.global.u64 	%rd209, %rd142;
	cvta.to.global.u64 	%rd210, %rd258;
	cvta.to.global.u64 	%rd211, %rd143;
	cvta.to.global.u64 	%rd212, %rd259;
	cvta.to.global.u64 	%rd213, %rd144;
	cvta.to.global.u64 	%rd214, %rd260;
	cvta.to.global.u64 	%rd215, %rd145;
	cvta.to.global.u64 	%rd216, %rd261;
	cvta.to.global.u64 	%rd217, %rd146;
	cvta.to.global.u64 	%rd218, %rd262;
	cvta.to.global.u64 	%rd219, %rd147;
	cvta.to.global.u64 	%rd220, %rd263;
	cvta.to.global.u64 	%rd221, %rd148;
	cvta.to.global.u64 	%rd222, %rd264;
	cvta.to.global.u64 	%rd223, %rd149;
	cvta.to.global.u64 	%rd224, %rd132;
	cvta.to.global.u64 	%rd225, %rd150;
	cvt.s64.s32 	%rd226, %r1;
	add.s64 	%rd1, %rd151, %rd226;
	mul.f64 	%fd1, %fd10, 0dC02399999999999A;
	mul.wide.s32 	%rd227, %r1, 8;
	add.s64 	%rd2, %rd152, %rd227;
	add.s64 	%rd3, %rd153, %rd227;
	add.s64 	%rd4, %rd154, %rd227;
	add.s64 	%rd5, %rd155, %rd227;
	add.s64 	%rd6, %rd156, %rd227;
	add.s64 	%rd7, %rd157, %rd227;
	mul.f64 	%fd2, %fd11, 0d402399999999999A;
	add.s64 	%rd8, %rd158, %rd227;
	add.s64 	%rd9, %rd159, %rd227;
	add.s64 	%rd10, %rd160, %rd227;
	add.s64 	%rd11, %rd161, %rd227;
	add.s64 	%rd12, %rd162, %rd227;
	add.s64 	%rd13, %rd163, %rd227;
	mul.f64 	%fd3, %fd11, 0dC02399999999999A;
	mul.f64 	%fd4, %fd727, 0d402399999999999A;
	add.s64 	%rd14, %rd164, %rd227;
	add.s64 	%rd15, %rd165, %rd227;
	add.s64 	%rd16, %rd166, %rd227;
	mul.f64 	%fd5, %fd727, 0dC02399999999999A;
	mul.f64 	%fd6, %fd10, 0d402399999999999A;
	add.s64 	%rd17, %rd167, %rd227;
	add.s64 	%rd18, %rd168, %rd227;
	add.s64 	%rd19, %rd169, %rd227;
	add.s64 	%rd20, %rd170, %rd227;
	add.s64 	%rd21, %rd171, %rd227;
	add.s64 	%rd22, %rd172, %rd227;
	add.s64 	%rd23, %rd173, %rd227;
	add.s64 	%rd24, %rd174, %rd227;
	add.s64 	%rd25, %rd175, %rd227;
	add.s64 	%rd26, %rd176, %rd227;
	add.s64 	%rd27, %rd177, %rd227;
	add.s64 	%rd28, %rd178, %rd227;
	add.s64 	%rd29, %rd179, %rd227;
	add.s64 	%rd30, %rd180, %rd227;
	add.s64 	%rd31, %rd181, %rd227;
	add.s64 	%rd32, %rd182, %rd227;
	add.s64 	%rd33, %rd183, %rd227;
	add.s64 	%rd34, %rd184, %rd227;
	add.s64 	%rd35, %rd185, %rd227;
	add.s64 	%rd36, %rd186, %rd227;
	add.s64 	%rd37, %rd187, %rd227;
	mul.f64 	%fd7, %fd12, %fd12;
	add.s64 	%rd38, %rd188, %rd226;
	mul.wide.s32 	%rd228, %r1, 4;
	add.s64 	%rd39, %rd189, %rd228;
	add.s64 	%rd40, %rd190, %rd227;
	add.s64 	%rd41, %rd191, %rd227;
	add.s64 	%rd42, %rd192, %rd227;
	add.s64 	%rd43, %rd193, %rd227;
	add.s64 	%rd44, %rd194, %rd227;
	add.s64 	%rd45, %rd195, %rd227;
	add.s64 	%rd46, %rd196, %rd227;
	add.s64 	%rd47, %rd197, %rd227;
	add.s64 	%rd48, %rd198, %rd227;
	add.s64 	%rd49, %rd199, %rd227;
	add.s64 	%rd50, %rd200, %rd227;
	add.s64 	%rd51, %rd201, %rd227;
	add.s64 	%rd52, %rd202, %rd227;
	add.s64 	%rd53, %rd203, %rd227;
	add.s64 	%rd54, %rd204, %rd227;
	add.s64 	%rd55, %rd205, %rd227;
	add.s64 	%rd56, %rd206, %rd227;
	add.s64 	%rd57, %rd207, %rd227;
	add.s64 	%rd58, %rd208, %rd227;
	add.s64 	%rd59, %rd209, %rd227;
	add.s64 	%rd60, %rd210, %rd227;
	add.s64 	%rd61, %rd211, %rd227;
	add.s64 	%rd62, %rd212, %rd227;
	add.s64 	%rd63, %rd213, %rd227;
	add.s64 	%rd64, %rd214, %rd227;
	add.s64 	%rd65, %rd215, %rd227;
	add.s64 	%rd66, %rd216, %rd227;
	add.s64 	%rd67, %rd217, %rd227;
	add.s64 	%rd68, %rd218, %rd227;
	add.s64 	%rd69, %rd219, %rd227;
	add.s64 	%rd70, %rd220, %rd227;
	add.s64 	%rd71, %rd221, %rd227;
	add.s64 	%rd72, %rd222, %rd227;
	add.s64 	%rd73, %rd223, %rd227;
	add.s64 	%rd74, %rd224, %rd227;
	add.s64 	%rd75, %rd225, %rd227;
	neg.s32 	%r13, %r6;
$L__BB1_2:
	ld.param.u32 	%r12, [_Z10divergenceiidPbS_PiddddPdS1_S1_S1_S1_S1_S1_S1_S1_S1_S1_S1_S1_S1_S1_S1_S1_S1_S1_S1_S1_S1_S1_S1_S1_S1_S1_S1_S1_S1_S1_S1_S1_S1_S1_S1_S1_S1_S1_S1_S1_S1_S1_S1_S1_S1_S1_S1_S1_S1_S1_S1_S1_S1_S1_S1_S1_S1_S1_S1_S1_S1_S1_S1_S1_S1_S1_S1_S1_S1_S1_S1__param_0];
	setp.ge.s32 	%p2, %r1, %r12;
	@%p2 bra 	$L__BB1_7;
	ld.global.u8 	%rs1, [%rd1];
	setp.eq.s16 	%p3, %rs1, 0;
	@%p3 bra 	$L__BB1_7;
	ld.global.f64 	%fd13, [%rd2];
	ld.global.f64 	%fd14, [%rd3];
	sub.f64 	%fd15, %fd13, %fd14;
	mul.f64 	%fd16, %fd1, %fd15;
	ld.global.f64 	%fd17, [%rd4];
	ld.global.f64 	%fd18, [%rd5];
	sub.f64 	%fd19, %fd17, %fd18;
	mul.f64 	%fd20, %fd19, %fd19;
	fma.rn.f64 	%fd21, %fd15, %fd15, %fd20;
	ld.global.f64 	%fd22, [%rd6];
	ld.global.f64 	%fd23, [%rd7];
	sub.f64 	%fd24, %fd22, %fd23;
	fma.rn.f64 	%fd25, %fd24, %fd24, %fd21;
	sqrt.rn.f64 	%fd26, %fd25;
	mul.f64 	%fd27, %fd26, %fd26;
	mul.f64 	%fd28, %fd27, %fd26;
	div.rn.f64 	%fd29, %fd16, %fd28;
	ld.global.f64 	%fd30, [%rd8];
	sub.f64 	%fd31, %fd13, %fd30;
	mul.f64 	%fd32, %fd2, %fd31;
	ld.global.f64 	%fd33, [%rd9];
	sub.f64 	%fd34, %fd17, %fd33;
	mul.f64 	%fd35, %fd34, %fd34;
	fma.rn.f64 	%fd36, %fd31, %fd31, %fd35;
	ld.global.f64 	%fd37, [%rd10];
	sub.f64 	%fd38, %fd22, %fd37;
	fma.rn.f64 	%fd39, %fd38, %fd38, %fd36;
	sqrt.rn.f64 	%fd40, %fd39;
	mul.f64 	%fd41, %fd40, %fd40;
	mul.f64 	%fd42, %fd41, %fd40;
	div.rn.f64 	%fd43, %fd32, %fd42;
	sub.f64 	%fd44, %fd29, %fd43;
	st.global.f64 	[%rd11], %fd44;
	ld.global.f64 	%fd45, [%rd4];
	ld.global.f64 	%fd46, [%rd5];
	sub.f64 	%fd47, %fd45, %fd46;
	mul.f64 	%fd48, %fd1, %fd47;
	ld.global.f64 	%fd49, [%rd2];
	ld.global.f64 	%fd50, [%rd3];
	sub.f64 	%fd51, %fd49, %fd50;
	mul.f64 	%fd52, %fd47, %fd47;
	fma.rn.f64 	%fd53, %fd51, %fd51, %fd52;
	ld.global.f64 	%fd54, [%rd6];
	ld.global.f64 	%fd55, [%rd7];
	sub.f64 	%fd56, %fd54, %fd55;
	fma.rn.f64 	%fd57, %fd56, %fd56, %fd53;
	sqrt.rn.f64 	%fd58, %fd57;
	mul.f64 	%fd59, %fd58, %fd58;
	mul.f64 	%fd60, %fd59, %fd58;
	div.rn.f64 	%fd61, %fd48, %fd60;
	ld.global.f64 	%fd62, [%rd9];
	sub.f64 	%fd63, %fd45, %fd62;
	mul.f64 	%fd64, %fd2, %fd63;
	ld.global.f64 	%fd65, [%rd8];
	sub.f64 	%fd66, %fd49, %fd65;
	mul.f64 	%fd67, %fd63, %fd63;
	fma.rn.f64 	%fd68, %fd66, %fd66, %fd67;
	ld.global.f64 	%fd69, [%rd10];
	sub.f64 	%fd70, %fd54, %fd69;
	fma.rn.f64 	%fd71, %fd70, %fd70, %fd68;
	sqrt.rn.f64 	%fd72, %fd71;
	mul.f64 	%fd73, %fd72, %fd72;
	mul.f64 	%fd74, %fd73, %fd72;
	div.rn.f64 	%fd75, %fd64, %fd74;
	sub.f64 	%fd76, %fd61, %fd75;
	st.global.f64 	[%rd12], %fd76;
	ld.global.f64 	%fd77, [%rd6];
	ld.global.f64 	%fd78, [%rd7];
	sub.f64 	%fd79, %fd77, %fd78;
	mul.f64 	%fd80, %fd1, %fd79;
	ld.global.f64 	%fd81, [%rd2];
	ld.global.f64 	%fd82, [%rd3];
	sub.f64 	%fd83, %fd81, %fd82;
	ld.global.f64 	%fd84, [%rd4];
	ld.global.f64 	%fd85, [%rd5];
	sub.f64 	%fd86, %fd84, %fd85;
	mul.f64 	%fd87, %fd86, %fd86;
	fma.rn.f64 	%fd88, %fd83, %fd83, %fd87;
	fma.rn.f64 	%fd89, %fd79, %fd79, %fd88;
	sqrt.rn.f64 	%fd90, %fd89;
	mul.f64 	%fd91, %fd90, %fd90;
	mul.f64 	%fd92, %fd91, %fd90;
	div.rn.f64 	%fd93, %fd80, %fd92;
	ld.global.f64 	%fd94, [%rd10];
	sub.f64 	%fd95, %fd77, %fd94;
	mul.f64 	%fd96, %fd2, %fd95;
	ld.global.f64 	%fd97, [%rd8];
	sub.f64 	%fd98, %fd81, %fd97;
	ld.global.f64 	%fd99, [%rd9];
	sub.f64 	%fd100, %fd84, %fd99;
	mul.f64 	%fd101, %fd100, %fd100;
	fma.rn.f64 	%fd102, %fd98, %fd98, %fd101;
	fma.rn.f64 	%fd103, %fd95, %fd95, %fd102;
	sqrt.rn.f64 	%fd104, %fd103;
	mul.f64 	%fd105, %fd104, %fd104;
	mul.f64 	%fd106, %fd105, %fd104;
	div.rn.f64 	%fd107, %fd96, %fd106;
	sub.f64 	%fd108, %fd93, %fd107;
	st.global.f64 	[%rd13], %fd108;
	ld.global.f64 	%fd109, [%rd3];
	ld.global.f64 	%fd110, [%rd8];
	sub.f64 	%fd111, %fd109, %fd110;
	mul.f64 	%fd112, %fd3, %fd111;
	ld.global.f64 	%fd113, [%rd5];
	ld.global.f64 	%fd114, [%rd9];
	sub.f64 	%fd115, %fd113, %fd114;
	mul.f64 	%fd116, %fd115, %fd115;
	fma.rn.f64 	%fd117, %fd111, %fd111, %fd116;
	ld.global.f64 	%fd118, [%rd7];
	ld.global.f64 	%fd119, [%rd10];
	sub.f64 	%fd120, %fd118, %fd119;
	fma.rn.f64 	%fd121, %fd120, %fd120, %fd117;
	sqrt.rn.f64 	%fd122, %fd121;
	mul.f64 	%fd123, %fd122, %fd122;
	mul.f64 	%fd124, %fd123, %fd122;
	div.rn.f64 	%fd125, %fd112, %fd124;
	ld.global.f64 	%fd126, [%rd2];
	sub.f64 	%fd127, %fd109, %fd126;
	mul.f64 	%fd128, %fd4, %fd127;
	ld.global.f64 	%fd129, [%rd4];
	sub.f64 	%fd130, %fd113, %fd129;
	mul.f64 	%fd131, %fd130, %fd130;
	fma.rn.f64 	%fd132, %fd127, %fd127, %fd131;
	ld.global.f64 	%fd133, [%rd6];
	sub.f64 	%fd134, %fd118, %fd133;
	fma.rn.f64 	%fd135, %fd134, %fd134, %fd132;
	sqrt.rn.f64 	%fd136, %fd135;
	mul.f64 	%fd137, %fd136, %fd136;
	mul.f64 	%fd138, %fd137, %fd136;
	div.rn.f64 	%fd139, %fd128, %fd138;
	sub.f64 	%fd140, %fd125, %fd139;
	st.global.f64 	[%rd14], %fd140;
	ld.global.f64 	%fd141, [%rd5];
	ld.global.f64 	%fd142, [%rd9];
	sub.f64 	%fd143, %fd141, %fd142;
	mul.f64 	%fd144, %fd3, %fd143;
	ld.global.f64 	%fd145, [%rd3];
	ld.global.f64 	%fd146, [%rd8];
	sub.f64 	%fd147, %fd145, %fd146;
	mul.f64 	%fd148, %fd143, %fd143;
	fma.rn.f64 	%fd149, %fd147, %fd147, %fd148;
	ld.global.f64 	%fd150, [%rd7];
	ld.global.f64 	%fd151, [%rd10];
	sub.f64 	%fd152, %fd150, %fd151;
	fma.rn.f64 	%fd153, %fd152, %fd152, %fd149;
	sqrt.rn.f64 	%fd154, %fd153;
	mul.f64 	%fd155, %fd154, %fd154;
	mul.f64 	%fd156, %fd155, %fd154;
	div.rn.f64 	%fd157, %fd144, %fd156;
	ld.global.f64 	%fd158, [%rd4];
	sub.f64 	%fd159, %fd141, %fd158;
	mul.f64 	%fd160, %fd4, %fd159;
	ld.global.f64 	%fd161, [%rd2];
	sub.f64 	%fd162, %fd145, %fd161;
	mul.f64 	%fd163, %fd159, %fd159;
	fma.rn.f64 	%fd164, %fd162, %fd162, %fd163;
	ld.global.f64 	%fd165, [%rd6];
	sub.f64 	%fd166, %fd150, %fd165;
	fma.rn.f64 	%fd167, %fd166, %fd166, %fd164;
	sqrt.rn.f64 	%fd168, %fd167;
	mul.f64 	%fd169, %fd168, %fd168;
	mul.f64 	%fd170, %fd169, %fd168;
	div.rn.f64 	%fd171, %fd160, %fd170;
	sub.f64 	%fd172, %fd157, %fd171;
	st.global.f64 	[%rd15], %fd172;
	ld.global.f64 	%fd173, [%rd7];
	ld.global.f64 	%fd174, [%rd10];
	sub.f64 	%fd175, %fd173, %fd174;
	mul.f64 	%fd176, %fd3, %fd175;
	ld.global.f64 	%fd177, [%rd3];
	ld.global.f64 	%fd178, [%rd8];
	sub.f64 	%fd179, %fd177, %fd178;
	ld.global.f64 	%fd180, [%rd5];
	ld.global.f64 	%fd181, [%rd9];
	sub.f64 	%fd182, %fd180, %fd181;
	mul.f64 	%fd183, %fd182, %fd182;
	fma.rn.f64 	%fd184, %fd179, %fd179, %fd183;
	fma.rn.f64 	%fd185, %fd175, %fd175, %fd184;
	sqrt.rn.f64 	%fd186, %fd185;
	mul.f64 	%fd187, %fd186, %fd186;
	mul.f64 	%fd188, %fd187, %fd186;
	div.rn.f64 	%fd189, %fd176, %fd188;
	ld.global.f64 	%fd190, [%rd6];
	sub.f64 	%fd191, %fd173, %fd190;
	mul.f64 	%fd192, %fd4, %fd191;
	ld.global.f64 	%fd193, [%rd2];
	sub.f64 	%fd194, %fd177, %fd193;
	ld.global.f64 	%fd195, [%rd4];
	sub.f64 	%fd196, %fd180, %fd195;
	mul.f64 	%fd197, %fd196, %fd196;
	fma.rn.f64 	%fd198, %fd194, %fd194, %fd197;
	fma.rn.f64 	%fd199, %fd191, %fd191, %fd198;
	sqrt.rn.f64 	%fd200, %fd199;
	mul.f64 	%fd201, %fd200, %fd200;
	mul.f64 	%fd202, %fd201, %fd200;
	div.rn.f64 	%fd203, %fd192, %fd202;
	sub.f64 	%fd204, %fd189, %fd203;
	st.global.f64 	[%rd16], %fd204;
	ld.global.f64 	%fd205, [%rd8];
	ld.global.f64 	%fd206, [%rd2];
	sub.f64 	%fd207, %fd205, %fd206;
	mul.f64 	%fd208, %fd5, %fd207;
	ld.global.f64 	%fd209, [%rd9];
	ld.global.f64 	%fd210, [%rd4];
	sub.f64 	%fd211, %fd209, %fd210;
	mul.f64 	%fd212, %fd211, %fd211;
	fma.rn.f64 	%fd213, %fd207, %fd207, %fd212;
	ld.global.f64 	%fd214, [%rd10];
	ld.global.f64 	%fd215, [%rd6];
	sub.f64 	%fd216, %fd214, %fd215;
	fma.rn.f64 	%fd217, %fd216, %fd216, %fd213;
	sqrt.rn.f64 	%fd218, %fd217;
	mul.f64 	%fd219, %fd218, %fd218;
	mul.f64 	%fd220, %fd219, %fd218;
	div.rn.f64 	%fd221, %fd208, %fd220;
	ld.global.f64 	%fd222, [%rd3];
	sub.f64 	%fd223, %fd205, %fd222;
	mul.f64 	%fd224, %fd6, %fd223;
	ld.global.f64 	%fd225, [%rd5];
	sub.f64 	%fd226, %fd209, %fd225;
	mul.f64 	%fd227, %fd226, %fd226;
	fma.rn.f64 	%fd228, %fd223, %fd223, %fd227;
	ld.global.f64 	%fd229, [%rd7];
	sub.f64 	%fd230, %fd214, %fd229;
	fma.rn.f64 	%fd231, %fd230, %fd230, %fd228;
	sqrt.rn.f64 	%fd232, %fd231;
	mul.f64 	%fd233, %fd232, %fd232;
	mul.f64 	%fd234, %fd233, %fd232;
	div.rn.f64 	%fd235, %fd224, %fd234;
	sub.f64 	%fd236, %fd221, %fd235;
	st.global.f64 	[%rd17], %fd236;
	ld.global.f64 	%fd237, [%rd9];
	ld.global.f64 	%fd238, [%rd4];
	sub.f64 	%fd239, %fd237, %fd238;
	mul.f64 	%fd240, %fd5, %fd239;
	ld.global.f64 	%fd241, [%rd8];
	ld.global.f64 	%fd242, [%rd2];
	sub.f64 	%fd243, %fd241, %fd242;
	mul.f64 	%fd244, %fd239, %fd239;
	fma.rn.f64 	%fd245, %fd243, %fd243, %fd244;
	ld.global.f64 	%fd246, [%rd10];
	ld.global.f64 	%fd247, [%rd6];
	sub.f64 	%fd248, %fd246, %fd247;
	fma.rn.f64 	%fd249, %fd248, %fd248, %fd245;
	sqrt.rn.f64 	%fd250, %fd249;
	mul.f64 	%fd251, %fd250, %fd250;
	mul.f64 	%fd252, %fd251, %fd250;
	div.rn.f64 	%fd253, %fd240, %fd252;
	ld.global.f64 	%fd254, [%rd5];
	sub.f64 	%fd255, %fd237, %fd254;
	mul.f64 	%fd256, %fd6, %fd255;
	ld.global.f64 	%fd257, [%rd3];
	sub.f64 	%fd258, %fd241, %fd257;
	mul.f64 	%fd259, %fd255, %fd255;
	fma.rn.f64 	%fd260, %fd258, %fd258, %fd259;
	ld.global.f64 	%fd261, [%rd7];
	sub.f64 	%fd262, %fd246, %fd261;
	fma.rn.f64 	%fd263, %fd262, %fd262, %fd260;
	sqrt.rn.f64 	%fd264, %fd263;
	mul.f64 	%fd265, %fd264, %fd264;
	mul.f64 	%fd266, %fd265, %fd264;
	div.rn.f64 	%fd267, %fd256, %fd266;
	sub.f64 	%fd268, %fd253, %fd267;
	st.global.f64 	[%rd18], %fd268;
	ld.global.f64 	%fd269, [%rd10];
	ld.global.f64 	%fd270, [%rd6];
	sub.f64 	%fd271, %fd269, %fd270;
	mul.f64 	%fd272, %fd5, %fd271;
	ld.global.f64 	%fd273, [%rd8];
	ld.global.f64 	%fd274, [%rd2];
	sub.f64 	%fd275, %fd273, %fd274;
	ld.global.f64 	%fd276, [%rd9];
	ld.global.f64 	%fd277, [%rd4];
	sub.f64 	%fd278, %fd276, %fd277;
	mul.f64 	%fd279, %fd278, %fd278;
	fma.rn.f64 	%fd280, %fd275, %fd275, %fd279;
	fma.rn.f64 	%fd281, %fd271, %fd271, %fd280;
	sqrt.rn.f64 	%fd282, %fd281;
	mul.f64 	%fd283, %fd282, %fd282;
	mul.f64 	%fd284, %fd283, %fd282;
	div.rn.f64 	%fd285, %fd272, %fd284;
	ld.global.f64 	%fd286, [%rd7];
	sub.f64 	%fd287, %fd269, %fd286;
	mul.f64 	%fd288, %fd6, %fd287;
	ld.global.f64 	%fd289, [%rd3];
	sub.f64 	%fd290, %fd273, %fd289;
	ld.global.f64 	%fd291, [%rd5];
	sub.f64 	%fd292, %fd276, %fd291;
	mul.f64 	%fd293, %fd292, %fd292;
	fma.rn.f64 	%fd294, %fd290, %fd290, %fd293;
	fma.rn.f64 	%fd295, %fd287, %fd287, %fd294;
	sqrt.rn.f64 	%fd296, %fd295;
	mul.f64 	%fd297, %fd296, %fd296;
	mul.f64 	%fd298, %fd297, %fd296;
	div.rn.f64 	%fd299, %fd288, %fd298;
	sub.f64 	%fd300, %fd285, %fd299;
	st.global.f64 	[%rd19], %fd300;
	ld.global.f64 	%fd301, [%rd20];
	ld.global.f64 	%fd302, [%rd21];
	sub.f64 	%fd303, %fd301, %fd302;
	mul.f64 	%fd304, %fd1, %fd303;
	ld.global.f64 	%fd305, [%rd22];
	ld.global.f64 	%fd306, [%rd23];
	sub.f64 	%fd307, %fd305, %fd306;
	mul.f64 	%fd308, %fd307, %fd307;
	fma.rn.f64 	%fd309, %fd303, %fd303, %fd308;
	ld.global.f64 	%fd310, [%rd24];
	ld.global.f64 	%fd311, [%rd25];
	sub.f64 	%fd312, %fd310, %fd311;
	fma.rn.f64 	%fd313, %fd312, %fd312, %fd309;
	sqrt.rn.f64 	%fd314, %fd313;
	mul.f64 	%fd315, %fd314, %fd314;
	mul.f64 	%fd316, %fd315, %fd314;
	div.rn.f64 	%fd317, %fd304, %fd316;
	ld.global.f64 	%fd318, [%rd26];
	sub.f64 	%fd319, %fd301, %fd318;
	mul.f64 	%fd320, %fd2, %fd319;
	ld.global.f64 	%fd321, [%rd27];
	sub.f64 	%fd322, %fd305, %fd321;
	mul.f64 	%fd323, %fd322, %fd322;
	fma.rn.f64 	%fd324, %fd319, %fd319, %fd323;
	ld.global.f64 	%fd325, [%rd28];
	sub.f64 	%fd326, %fd310, %fd325;
	fma.rn.f64 	%fd327, %fd326, %fd326, %fd324;
	sqrt.rn.f64 	%fd328, %fd327;
	mul.f64 	%fd329, %fd328, %fd328;
	mul.f64 	%fd330, %fd329, %fd328;
	div.rn.f64 	%fd331, %fd320, %fd330;
	sub.f64 	%fd332, %fd317, %fd331;
	st.global.f64 	[%rd29], %fd332;
	ld.global.f64 	%fd333, [%rd22];
	ld.global.f64 	%fd334, [%rd23];
	sub.f64 	%fd335, %fd333, %fd334;
	mul.f64 	%fd336, %fd1, %fd335;
	ld.global.f64 	%fd337, [%rd20];
	ld.global.f64 	%fd338, [%rd21];
	sub.f64 	%fd339, %fd337, %fd338;
	mul.f64 	%fd340, %fd335, %fd335;
	fma.rn.f64 	%fd341, %fd339, %fd339, %fd340;
	ld.global.f64 	%fd342, [%rd24];
	ld.global.f64 	%fd343, [%rd25];
	sub.f64 	%fd344, %fd342, %fd343;
	fma.rn.f64 	%fd345, %fd344, %fd344, %fd341;
	sqrt.rn.f64 	%fd346, %fd345;
	mul.f64 	%fd347, %fd346, %fd346;
	mul.f64 	%fd348, %fd347, %fd346;
	div.rn.f64 	%fd349, %fd336, %fd348;
	ld.global.f64 	%fd350, [%rd27];
	sub.f64 	%fd351, %fd333, %fd350;
	mul.f64 	%fd352, %fd2, %fd351;
	ld.global.f64 	%fd353, [%rd26];
	sub.f64 	%fd354, %fd337, %fd353;
	mul.f64 	%fd355, %fd351, %fd351;
	fma.rn.f64 	%fd356, %fd354, %fd354, %fd355;
	ld.global.f64 	%fd357, [%rd28];
	sub.f64 	%fd358, %fd342, %fd357;
	fma.rn.f64 	%fd359, %fd358, %fd358, %fd356;
	sqrt.rn.f64 	%fd360, %fd359;
	mul.f64 	%fd361, %fd360, %fd360;
	mul.f64 	%fd362, %fd361, %fd360;
	div.rn.f64 	%fd363, %fd352, %fd362;
	sub.f64 	%fd364, %fd349, %fd363;
	st.global.f64 	[%rd30], %fd364;
	ld.global.f64 	%fd365, [%rd24];
	ld.global.f64 	%fd366, [%rd25];
	sub.f64 	%fd367, %fd365, %fd366;
	mul.f64 	%fd368, %fd1, %fd367;
	ld.global.f64 	%fd369, [%rd20];
	ld.global.f64 	%fd370, [%rd21];
	sub.f64 	%fd371, %fd369, %fd370;
	ld.global.f64 	%fd372, [%rd22];
	ld.global.f64 	%fd373, [%rd23];
	sub.f64 	%fd374, %fd372, %fd373;
	mul.f64 	%fd375, %fd374, %fd374;
	fma.rn.f64 	%fd376, %fd371, %fd371, %fd375;
	fma.rn.f64 	%fd377, %fd367, %fd367, %fd376;
	sqrt.rn.f64 	%fd378, %fd377;
	mul.f64 	%fd379, %fd378, %fd378;
	mul.f64 	%fd380, %fd379, %fd378;
	div.rn.f64 	%fd381, %fd368, %fd380;
	ld.global.f64 	%fd382, [%rd28];
	sub.f64 	%fd383, %fd365, %fd382;
	mul.f64 	%fd384, %fd2, %fd383;
	ld.global.f64 	%fd385, [%rd26];
	sub.f64 	%fd386, %fd369, %fd385;
	ld.global.f64 	%fd387, [%rd27];
	sub.f64 	%fd388, %fd372, %fd387;
	mul.f64 	%fd389, %fd388, %fd388;
	fma.rn.f64 	%fd390, %fd386, %fd386, %fd389;
	fma.rn.f64 	%fd391, %fd383, %fd383, %fd390;
	sqrt.rn.f64 	%fd392, %fd391;
	mul.f64 	%fd393, %fd392, %fd392;
	mul.f64 	%fd394, %fd393, %fd392;
	div.rn.f64 	%fd395, %fd384, %fd394;
	sub.f64 	%fd396, %fd381, %fd395;
	st.global.f64 	[%rd31], %fd396;
	ld.global.f64 	%fd397, [%rd21];
	ld.global.f64 	%fd398, [%rd26];
	sub.f64 	%fd399, %fd397, %fd398;
	mul.f64 	%fd400, %fd3, %fd399;
	ld.global.f64 	%fd401, [%rd23];
	ld.global.f64 	%fd402, [%rd27];
	sub.f64 	%fd403, %fd401, %fd402;
	mul.f64 	%fd404, %fd403, %fd403;
	fma.rn.f64 	%fd405, %fd399, %fd399, %fd404;
	ld.global.f64 	%fd406, [%rd25];
	ld.global.f64 	%fd407, [%rd28];
	sub.f64 	%fd408, %fd406, %fd407;
	fma.rn.f64 	%fd409, %fd408, %fd408, %fd405;
	sqrt.rn.f64 	%fd410, %fd409;
	mul.f64 	%fd411, %fd410, %fd410;
	mul.f64 	%fd412, %fd411, %fd410;
	div.rn.f64 	%fd413, %fd400, %fd412;
	ld.global.f64 	%fd414, [%rd20];
	sub.f64 	%fd415, %fd397, %fd414;
	mul.f64 	%fd416, %fd4, %fd415;
	ld.global.f64 	%fd417, [%rd22];
	sub.f64 	%fd418, %fd401, %fd417;
	mul.f64 	%fd419, %fd418, %fd418;
	fma.rn.f64 	%fd420, %fd415, %fd415, %fd419;
	ld.global.f64 	%fd421, [%rd24];
	sub.f64 	%fd422, %fd406, %fd421;
	fma.rn.f64 	%fd423, %fd422, %fd422, %fd420;
	sqrt.rn.f64 	%fd424, %fd423;
	mul.f64 	%fd425, %fd424, %fd424;
	mul.f64 	%fd426, %fd425, %fd424;
	div.rn.f64 	%fd427, %fd416, %fd426;
	sub.f64 	%fd428, %fd413, %fd427;
	st.global.f64 	[%rd32], %fd428;
	ld.global.f64 	%fd429, [%rd23];
	ld.global.f64 	%fd430, [%rd27];
	sub.f64 	%fd431, %fd429, %fd430;
	mul.f64 	%fd432, %fd3, %fd431;
	ld.global.f64 	%fd433, [%rd21];
	ld.global.f64 	%fd434, [%rd26];
	sub.f64 	%fd435, %fd433, %fd434;
	mul.f64 	%fd436, %fd431, %fd431;
	fma.rn.f64 	%fd437, %fd435, %fd435, %fd436;
	ld.global.f64 	%fd438, [%rd25];
	ld.global.f64 	%fd439, [%rd28];
	sub.f64 	%fd440, %fd438, %fd439;
	fma.rn.f64 	%fd441, %fd440, %fd440, %fd437;
	sqrt.rn.f64 	%fd442, %fd441;
	mul.f64 	%fd443, %fd442, %fd442;
	mul.f64 	%fd444, %fd443, %fd442;
	div.rn.f64 	%fd445, %fd432, %fd444;
	ld.global.f64 	%fd446, [%rd22];
	sub.f64 	%fd447, %fd429, %fd446;
	mul.f64 	%fd448, %fd4, %fd447;
	ld.global.f64 	%fd449, [%rd20];
	sub.f64 	%fd450, %fd433, %fd449;
	mul.f64 	%fd451, %fd447, %fd447;
	fma.rn.f64 	%fd452, %fd450, %fd450, %fd451;
	ld.global.f64 	%fd453, [%rd24];
	sub.f64 	%fd454, %fd438, %fd453;
	fma.rn.f64 	%fd455, %fd454, %fd454, %fd452;
	sqrt.rn.f64 	%fd456, %fd455;
	mul.f64 	%fd457, %fd456, %fd456;
	mul.f64 	%fd458, %fd457, %fd456;
	div.rn.f64 	%fd459, %fd448, %fd458;
	sub.f64 	%fd460, %fd445, %fd459;
	st.global.f64 	[%rd33], %fd460;
	ld.global.f64 	%fd461, [%rd25];
	ld.global.f64 	%fd462, [%rd28];
	sub.f64 	%fd463, %fd461, %fd462;
	mul.f64 	%fd464, %fd3, %fd463;
	ld.global.f64 	%fd465, [%rd21];
	ld.global.f64 	%fd466, [%rd26];
	sub.f64 	%fd467, %fd465, %fd466;
	ld.global.f64 	%fd468, [%rd23];
	ld.global.f64 	%fd469, [%rd27];
	sub.f64 	%fd470, %fd468, %fd469;
	mul.f64 	%fd471, %fd470, %fd470;
	fma.rn.f64 	%fd472, %fd467, %fd467, %fd471;
	fma.rn.f64 	%fd473, %fd463, %fd463, %fd472;
	sqrt.rn.f64 	%fd474, %fd473;
	mul.f64 	%fd475, %fd474, %fd474;
	mul.f64 	%fd476, %fd475, %fd474;
	div.rn.f64 	%fd477, %fd464, %fd476;
	ld.global.f64 	%fd478, [%rd24];
	sub.f64 	%fd479, %fd461, %fd478;
	mul.f64 	%fd480, %fd4, %fd479;
	ld.global.f64 	%fd481, [%rd20];
	sub.f64 	%fd482, %fd465, %fd481;
	ld.global.f64 	%fd483, [%rd22];
	sub.f64 	%fd484, %fd468, %fd483;
	mul.f64 	%fd485, %fd484, %fd484;
	fma.rn.f64 	%fd486, %fd482, %fd482, %fd485;
	fma.rn.f64 	%fd487, %fd479, %fd479, %fd486;
	sqrt.rn.f64 	%fd488, %fd487;
	mul.f64 	%fd489, %fd488, %fd488;
	mul.f64 	%fd490, %fd489, %fd488;
	div.rn.f64 	%fd491, %fd480, %fd490;
	sub.f64 	%fd492, %fd477, %fd491;
	st.global.f64 	[%rd34], %fd492;
	ld.global.f64 	%fd493, [%rd26];
	ld.global.f64 	%fd494, [%rd20];
	sub.f64 	%fd495, %fd493, %fd494;
	mul.f64 	%fd496, %fd5, %fd495;
	ld.global.f64 	%fd497, [%rd27];
	ld.global.f64 	%fd498, [%rd22];
	sub.f64 	%fd499, %fd497, %fd498;
	mul.f64 	%fd500, %fd499, %fd499;
	fma.rn.f64 	%fd501, %fd495, %fd495, %fd500;
	ld.global.f64 	%fd502, [%rd28];
	ld.global.f64 	%fd503, [%rd24];
	sub.f64 	%fd504, %fd502, %fd503;
	fma.rn.f64 	%fd505, %fd504, %fd504, %fd501;
	sqrt.rn.f64 	%fd506, %fd505;
	mul.f64 	%fd507, %fd506, %fd506;
	mul.f64 	%fd508, %fd507, %fd506;
	div.rn.f64 	%fd509, %fd496, %fd508;
	ld.global.f64 	%fd510, [%rd21];
	sub.f64 	%fd511, %fd493, %fd510;
	mul.f64 	%fd512, %fd6, %fd511;
	ld.global.f64 	%fd513, [%rd23];
	sub.f64 	%fd514, %fd497, %fd513;
	mul.f64 	%fd515, %fd514, %fd514;
	fma.rn.f64 	%fd516, %fd511, %fd511, %fd515;
	ld.global.f64 	%fd517, [%rd25];
	sub.f64 	%fd518, %fd502, %fd517;
	fma.rn.f64 	%fd519, %fd518, %fd518, %fd516;
	sqrt.rn.f64 	%fd520, %fd519;
	mul.f64 	%fd521, %fd520, %fd520;
	mul.f64 	%fd522, %fd521, %fd520;
	div.rn.f64 	%fd523, %fd512, %fd522;
	sub.f64 	%fd524, %fd509, %fd523;
	st.global.f64 	[%rd35], %fd524;
	ld.global.f64 	%fd525, [%rd27];
	ld.global.f64 	%fd526, [%rd22];
	sub.f64 	%fd527, %fd525, %fd526;
	mul.f64 	%fd528, %fd5, %fd527;
	ld.global.f64 	%fd529, [%rd26];
	ld.global.f64 	%fd530, [%rd20];
	sub.f64 	%fd531, %fd529, %fd530;
	mul.f64 	%fd532, %fd527, %fd527;
	fma.rn.f64 	%fd533, %fd531, %fd531, %fd532;
	ld.global.f64 	%fd534, [%rd28];
	ld.global.f64 	%fd535, [%rd24];
	sub.f64 	%fd536, %fd534, %fd535;
	fma.rn.f64 	%fd537, %fd536, %fd536, %fd533;
	sqrt.rn.f64 	%fd538, %fd537;
	mul.f64 	%fd539, %fd538, %fd538;
	mul.f64 	%fd540, %fd539, %fd538;
	div.rn.f64 	%fd541, %fd528, %fd540;
	ld.global.f64 	%fd542, [%rd23];
	sub.f64 	%fd543, %fd525, %fd542;
	mul.f64 	%fd544, %fd6, %fd543;
	ld.global.f64 	%fd545, [%rd21];
	sub.f64 	%fd546, %fd529, %fd545;
	mul.f64 	%fd547, %fd543, %fd543;
	fma.rn.f64 	%fd548, %fd546, %fd546, %fd547;
	ld.global.f64 	%fd549, [%rd25];
	sub.f64 	%fd550, %fd534, %fd549;
	fma.rn.f64 	%fd551, %fd550, %fd550, %fd548;
	sqrt.rn.f64 	%fd552, %fd551;
	mul.f64 	%fd553, %fd552, %fd552;
	mul.f64 	%fd554, %fd553, %fd552;
	div.rn.f64 	%fd555, %fd544, %fd554;
	sub.f64 	%fd556, %fd541, %fd555;
	st.global.f64 	[%rd36], %fd556;
	ld.global.f64 	%fd557, [%rd28];
	ld.global.f64 	%fd558, [%rd24];
	sub.f64 	%fd559, %fd557, %fd558;
	mul.f64 	%fd560, %fd5, %fd559;
	ld.global.f64 	%fd561, [%rd26];
	ld.global.f64 	%fd562, [%rd20];
	sub.f64 	%fd563, %fd561, %fd562;
	ld.global.f64 	%fd564, [%rd27];
	ld.global.f64 	%fd565, [%rd22];
	sub.f64 	%fd566, %fd564, %fd565;
	mul.f64 	%fd567, %fd566, %fd566;
	fma.rn.f64 	%fd568, %fd563, %fd563, %fd567;
	fma.rn.f64 	%fd569, %fd559, %fd559, %fd568;
	sqrt.rn.f64 	%fd570, %fd569;
	mul.f64 	%fd571, %fd570, %fd570;
	mul.f64 	%fd572, %fd571, %fd570;
	div.rn.f64 	%fd573, %fd560, %fd572;
	ld.global.f64 	%fd574, [%rd25];
	sub.f64 	%fd575, %fd557, %fd574;
	mul.f64 	%fd576, %fd6, %fd575;
	ld.global.f64 	%fd577, [%rd21];
	sub.f64 	%fd578, %fd561, %fd577;
	ld.global.f64 	%fd579, [%rd23];
	sub.f64 	%fd580, %fd564, %fd579;
	mul.f64 	%fd581, %fd580, %fd580;
	fma.rn.f64 	%fd582, %fd578, %fd578, %fd581;
	fma.rn.f64 	%fd583, %fd575, %fd575, %fd582;
	sqrt.rn.f64 	%fd584, %fd583;
	mul.f64 	%fd585, %fd584, %fd584;
	mul.f64 	%fd586, %fd585, %fd584;
	div.rn.f64 	%fd587, %fd576, %fd586;
	sub.f64 	%fd588, %fd573, %fd587;
	st.global.f64 	[%rd37], %fd588;
	ld.global.f64 	%fd589, [%rd2];
	ld.global.f64 	%fd590, [%rd20];
	sub.f64 	%fd591, %fd589, %fd590;
	ld.global.f64 	%fd592, [%rd4];
	ld.global.f64 	%fd593, [%rd22];
	sub.f64 	%fd594, %fd592, %fd593;
	mul.f64 	%fd595, %fd594, %fd594;
	fma.rn.f64 	%fd596, %fd591, %fd591, %fd595;
	ld.global.f64 	%fd597, [%rd6];
	ld.global.f64 	%fd598, [%rd24];
	sub.f64 	%fd599, %fd597, %fd598;
	fma.rn.f64 	%fd600, %fd599, %fd599, %fd596;
	setp.le.f64 	%p4, %fd600, %fd7;
	selp.u16 	%rs2, 1, 0, %p4;
	st.global.u8 	[%rd38], %rs2;
	ld.global.u8 	%rs3, [%rd1];
	and.b16  	%rs4, %rs3, %rs2;
	st.global.u8 	[%rd1], %rs4;
	setp.eq.s16 	%p5, %rs4, 0;
	@%p5 bra 	$L__BB1_6;
	ld.global.u32 	%r10, [%rd39];
	add.s32 	%r11, %r10, 1;
	st.global.u32 	[%rd39], %r11;
$L__BB1_6:
	ld.global.f64 	%fd601, [%rd40];
	ld.global.f64 	%fd602, [%rd11];
	fma.rn.f64 	%fd603, %fd8, %fd602, %fd601;
	st.global.f64 	[%rd41], %fd603;
	ld.global.f64 	%fd604, [%rd42];
	ld.global.f64 	%fd605, [%rd12];
	fma.rn.f64 	%fd606, %fd8, %fd605, %fd604;
	st.global.f64 	[%rd43], %fd606;
	ld.global.f64 	%fd607, [%rd44];
	ld.global.f64 	%fd608, [%rd13];
	fma.rn.f64 	%fd609, %fd8, %fd608, %fd607;
	st.global.f64 	[%rd45], %fd609;
	ld.global.f64 	%fd610, [%rd46];
	ld.global.f64 	%fd611, [%rd14];
	fma.rn.f64 	%fd612, %fd8, %fd611, %fd610;
	st.global.f64 	[%rd47], %fd612;
	ld.global.f64 	%fd613, [%rd48];
	ld.global.f64 	%fd614, [%rd15];
	fma.rn.f64 	%fd615, %fd8, %fd614, %fd613;
	st.global.f64 	[%rd49], %fd615;
	ld.global.f64 	%fd616, [%rd50];
	ld.global.f64 	%fd617, [%rd16];
	fma.rn.f64 	%fd618, %fd8, %fd617, %fd616;
	st.global.f64 	[%rd51], %fd618;
	ld.global.f64 	%fd619, [%rd52];
	ld.global.f64 	%fd620, [%rd17];
	fma.rn.f64 	%fd621, %fd8, %fd620, %fd619;
	st.global.f64 	[%rd53], %fd621;
	ld.global.f64 	%fd622, [%rd54];
	ld.global.f64 	%fd623, [%rd18];
	fma.rn.f64 	%fd624, %fd8, %fd623, %fd622;
	st.global.f64 	[%rd55], %fd624;
	ld.global.f64 	%fd625, [%rd56];
	ld.global.f64 	%fd626, [%rd19];
	fma.rn.f64 	%fd627, %fd8, %fd626, %fd625;
	st.global.f64 	[%rd57], %fd627;
	ld.global.f64 	%fd628, [%rd58];
	ld.global.f64 	%fd629, [%rd29];
	fma.rn.f64 	%fd630, %fd8, %fd629, %fd628;
	st.global.f64 	[%rd59], %fd630;
	ld.global.f64 	%fd631, [%rd60];
	ld.global.f64 	%fd632, [%rd30];
	fma.rn.f64 	%fd633, %fd8, %fd632, %fd631;
	st.global.f64 	[%rd61], %fd633;
	ld.global.f64 	%fd634, [%rd62];
	ld.global.f64 	%fd635, [%rd31];
	fma.rn.f64 	%fd636, %fd8, %fd635, %fd634;
	st.global.f64 	[%rd63], %fd636;
	ld.global.f64 	%fd637, [%rd64];
	ld.global.f64 	%fd638, [%rd32];
	fma.rn.f64 	%fd639, %fd8, %fd638, %fd637;
	st.global.f64 	[%rd65], %fd639;
	ld.global.f64 	%fd640, [%rd66];
	ld.global.f64 	%fd641, [%rd33];
	fma.rn.f64 	%fd642, %fd8, %fd641, %fd640;
	st.global.f64 	[%rd67], %fd642;
	ld.global.f64 	%fd643, [%rd68];
	ld.global.f64 	%fd644, [%rd34];
	fma.rn.f64 	%fd645, %fd8, %fd644, %fd643;
	st.global.f64 	[%rd69], %fd645;
	ld.global.f64 	%fd646, [%rd70];
	ld.global.f64 	%fd647, [%rd35];
	fma.rn.f64 	%fd648, %fd8, %fd647, %fd646;
	st.global.f64 	[%rd71], %fd648;
	ld.global.f64 	%fd649, [%rd72];
	ld.global.f64 	%fd650, [%rd36];
	fma.rn.f64 	%fd651, %fd8, %fd650, %fd649;
	st.global.f64 	[%rd73], %fd651;
	ld.global.f64 	%fd652, [%rd74];
	ld.global.f64 	%fd653, [%rd37];
	fma.rn.f64 	%fd654, %fd8, %fd653, %fd652;
	st.global.f64 	[%rd75], %fd654;
	ld.global.f64 	%fd655, [%rd2];
	ld.global.f64 	%fd656, [%rd40];
	fma.rn.f64 	%fd657, %fd8, %fd656, %fd655;
	st.global.f64 	[%rd2], %fd657;
	ld.global.f64 	%fd658, [%rd4];
	ld.global.f64 	%fd659, [%rd42];
	fma.rn.f64 	%fd660, %fd8, %fd659, %fd658;
	st.global.f64 	[%rd4], %fd660;
	ld.global.f64 	%fd661, [%rd6];
	ld.global.f64 	%fd662, [%rd44];
	fma.rn.f64 	%fd663, %fd8, %fd662, %fd661;
	st.global.f64 	[%rd6], %fd663;
	ld.global.f64 	%fd664, [%rd3];
	ld.global.f64 	%fd665, [%rd46];
	fma.rn.f64 	%fd666, %fd8, %fd665, %fd664;
	st.global.f64 	[%rd3], %fd666;
	ld.global.f64 	%fd667, [%rd5];
	ld.global.f64 	%fd668, [%rd48];
	fma.rn.f64 	%fd669, %fd8, %fd668, %fd667;
	st.global.f64 	[%rd5], %fd669;
	ld.global.f64 	%fd670, [%rd7];
	ld.global.f64 	%fd671, [%rd50];
	fma.rn.f64 	%fd672, %fd8, %fd671, %fd670;
	st.global.f64 	[%rd7], %fd672;
	ld.global.f64 	%fd673, [%rd8];
	ld.global.f64 	%fd674, [%rd52];
	fma.rn.f64 	%fd675, %fd8, %fd674, %fd673;
	st.global.f64 	[%rd8], %fd675;
	ld.global.f64 	%fd676, [%rd9];
	ld.global.f64 	%fd677, [%rd54];
	fma.rn.f64 	%fd678, %fd8, %fd677, %fd676;
	st.global.f64 	[%rd9], %fd678;
	ld.global.f64 	%fd679, [%rd10];
	ld.global.f64 	%fd680, [%rd56];
	fma.rn.f64 	%fd681, %fd8, %fd680, %fd679;
	st.global.f64 	[%rd10], %fd681;
	ld.global.f64 	%fd682, [%rd20];
	ld.global.f64 	%fd683, [%rd58];
	fma.rn.f64 	%fd684, %fd8, %fd683, %fd682;
	st.global.f64 	[%rd20], %fd684;
	ld.global.f64 	%fd685, [%rd22];
	ld.global.f64 	%fd686, [%rd60];
	fma.rn.f64 	%fd687, %fd8, %fd686, %fd685;
	st.global.f64 	[%rd22], %fd687;
	ld.global.f64 	%fd688, [%rd24];
	ld.global.f64 	%fd689, [%rd62];
	fma.rn.f64 	%fd690, %fd8, %fd689, %fd688;
	st.global.f64 	[%rd24], %fd690;
	ld.global.f64 	%fd691, [%rd21];
	ld.global.f64 	%fd692, [%rd64];
	fma.rn.f64 	%fd693, %fd8, %fd692, %fd691;
	st.global.f64 	[%rd21], %fd693;
	ld.global.f64 	%fd694, [%rd23];
	ld.global.f64 	%fd695, [%rd66];
	fma.rn.f64 	%fd696, %fd8, %fd695, %fd694;
	st.global.f64 	[%rd23], %fd696;
	ld.global.f64 	%fd697, [%rd25];
	ld.global.f64 	%fd698, [%rd68];
	fma.rn.f64 	%fd699, %fd8, %fd698, %fd697;
	st.global.f64 	[%rd25], %fd699;
	ld.global.f64 	%fd700, [%rd26];
	ld.global.f64 	%fd701, [%rd70];
	fma.rn.f64 	%fd702, %fd8, %fd701, %fd700;
	st.global.f64 	[%rd26], %fd702;
	ld.global.f64 	%fd703, [%rd27];
	ld.global.f64 	%fd704, [%rd72];
	fma.rn.f64 	%fd705, %fd8, %fd704, %fd703;
	st.global.f64 	[%rd27], %fd705;
	ld.global.f64 	%fd706, [%rd28];
	ld.global.f64 	%fd707, [%rd74];
	fma.rn.f64 	%fd708, %fd8, %fd707, %fd706;
	st.global.f64 	[%rd28], %fd708;
	ld.global.f64 	%fd709, [%rd41];
	st.global.f64 	[%rd40], %fd709;
	ld.global.f64 	%fd710, [%rd43];
	st.global.f64 	[%rd42], %fd710;
	ld.global.f64 	%fd711, [%rd45];
	st.global.f64 	[%rd44], %fd711;
	ld.global.f64 	%fd712, [%rd47];
	st.global.f64 	[%rd46], %fd712;
	ld.global.f64 	%fd713, [%rd49];
	st.global.f64 	[%rd48], %fd713;
	ld.global.f64 	%fd714, [%rd51];
	st.global.f64 	[%rd50], %fd714;
	ld.global.f64 	%fd715, [%rd53];
	st.global.f64 	[%rd52], %fd715;
	ld.global.f64 	%fd716, [%rd55];
	st.global.f64 	[%rd54], %fd716;
	ld.global.f64 	%fd717, [%rd57];
	st.global.f64 	[%rd56], %fd717;
	ld.global.f64 	%fd718, [%rd59];
	st.global.f64 	[%rd58], %fd718;
	ld.global.f64 	%fd719, [%rd61];
	st.global.f64 	[%rd60], %fd719;
	ld.global.f64 	%fd720, [%rd63];
	st.global.f64 	[%rd62], %fd720;
	ld.global.f64 	%fd721, [%rd65];
	st.global.f64 	[%rd64], %fd721;
	ld.global.f64 	%fd722, [%rd67];
	st.global.f64 	[%rd66], %fd722;
	ld.global.f64 	%fd723, [%rd69];
	st.global.f64 	[%rd68], %fd723;
	ld.global.f64 	%fd724, [%rd71];
	st.global.f64 	[%rd70], %fd724;
	ld.global.f64 	%fd725, [%rd73];
	st.global.f64 	[%rd72], %fd725;
	ld.global.f64 	%fd726, [%rd75];
	st.global.f64 	[%rd74], %fd726;
$L__BB1_7:
	add.s32 	%r13, %r13, 1;
	setp.ne.s32 	%p6, %r13, 0;
	@%p6 bra 	$L__BB1_2;
$L__BB1_8:
	ret;

}


// ===== COMPILED SASS (sm_100) =====

	.target	sm_100

	.elftype	@"ET_EXEC"


//--------------------- .note.nv.tkinfo           --------------------------
	.section	.note.nv.tkinfo,"",@"SHT_NOTE"
	.sectionflags	@"SHF_NOTE_NV_TKINFO"
	.tkinfo
        /*0018*/ 	.word	0x00000002
        /*0030*/ 	.string	""
        /*0030*/ 	.string	"ptxas"
        /*0030*/ 	.string	"Cuda compilation tools, release 13.0, V13.0.88"
        /*0030*/ 	.string	"Build cuda_13.0.r13.0/compiler.36424714_0"
        /*0030*/ 	.string	"-arch sm_100 -m 64 "



//--------------------- .note.nv.cuinfo           --------------------------
	.section	.note.nv.cuinfo,"",@"SHT_NOTE"
	.sectionflags	@"SHF_NOTE_NV_CUINFO"
        /*0018*/ 	.short	0x0002
        /*001a*/ 	.short	0x0064
        /*001c*/ 	.short	0x0082
	.zero		2


//--------------------- .nv.info                  --------------------------
	.section	.nv.info,"",@"SHT_CUDA_INFO"
	.align	4


	//----- nvinfo : EIATTR_REGCOUNT
	.align		4
        /*0000*/ 	.byte	0x04, 0x2f
        /*0002*/ 	.short	(.L_1 - .L_0)
	.align		4
.L_0:
        /*0004*/ 	.word	index@(_Z5saxpyifPf)
        /*0008*/ 	.word	0x00000008


	//----- nvinfo : EIATTR_FRAME_SIZE
	.align		4
.L_1:
        /*000c*/ 	.byte	0x04, 0x11
        /*000e*/ 	.short	(.L_3 - .L_2)
	.align		4
.L_2:
        /*0010*/ 	.word	index@(_Z5saxpyifPf)
        /*0014*/ 	.word	0x00000000


	//----- nvinfo : EIATTR_REGCOUNT
	.align		4
.L_3:
        /*0018*/ 	.byte	0x04, 0x2f
        /*001a*/ 	.short	(.L_5 - .L_4)
	.align		4
.L_4:
        /*001c*/ 	.word	index@(_Z10divergenceiidPbS_PiddddPdS1_S1_S1_S1_S1_S1_S1_S1_S1_S1_S1_S1_S1_S1_S1_S1_S1_S1_S1_S1_S1_S1_S1_S1_S1_S1_S1_S1_S1_S1_S1_S1_S1_S1_S1_S1_S1_S1_S1_S1_S1_S1_S1_S1_S1_S1_S1_S1_S1_S1_S1_S1_S1_S1_S1_S1_S1_S1_S1_S1_S1_S1_S1_S1_S1_S1_S1_S1_S1_S1_S1_)
        /*0020*/ 	.word	0x000000c6


	//----- nvinfo : EIATTR_FRAME_SIZE
	.align		4
.L_5:
        /*0024*/ 	.byte	0x04, 0x11
        /*0026*/ 	.short	(.L_7 - .L_6)
	.align		4
.L_6:
        /*0028*/ 	.word	index@($__internal_1_$__cuda_sm20_dsqrt_rn_f64_mediumpath_v1)
        /*002c*/ 	.word	0x00000000


	//----- nvinfo : EIATTR_FRAME_SIZE
	.align		4
.L_7:
        /*0030*/ 	.byte	0x04, 0x11
        /*0032*/ 	.short	(.L_9 - .L_8)
	.align		4
.L_8:
        /*0034*/ 	.word	index@($__internal_0_$__cuda_sm20_div_rn_f64_full)
        /*0038*/ 	.word	0x00000000


	//----- nvinfo : EIATTR_FRAME_SIZE
	.align		4
.L_9:
        /*003c*/ 	.byte	0x04, 0x11
        /*003e*/ 	.short	(.L_11 - .L_10)
	.align		4
.L_10:
        /*0040*/ 	.word	index@(_Z10divergenceiidPbS_PiddddPdS1_S1_S1_S1_S1_S1_S1_S1_S1_S1_S1_S1_S1_S1_S1_S1_S1_S1_S1_S1_S1_S1_S1_S1_S1_S1_S1_S1_S1_S1_S1_S1_S1_S1_S1_S1_S1_S1_S1_S1_S1_S1_S1_S1_S1_S1_S1_S1_S1_S1_S1_S1_S1_S1_S1_S1_S1_S1_S1_S1_S1_S1_S1_S1_S1_S1_S1_S1_S1_S1_S1_)
        /*0044*/ 	.word	0x00000000


	//----- nvinfo : EIATTR_MIN_STACK_SIZE
	.align		4
.L_11:
        /*0048*/ 	.byte	0x04, 0x12
        /*004a*/ 	.short	(.L_13 - .L_12)
	.align		4
.L_12:
        /*004c*/ 	.word	index@(_Z10divergenceiidPbS_PiddddPdS1_S1_S1_S1_S1_S1_S1_S1_S1_S1_S1_S1_S1_S1_S1_S1_S1_S1_S1_S1_S1_S1_S1_S1_S1_S1_S1_S1_S1_S1_S1_S1_S1_S1_S1_S1_S1_S1_S1_S1_S1_S1_S1_S1_S1_S1_S1_S1_S1_S1_S1_S1_S1_S1_S1_S1_S1_S1_S1_S1_S1_S1_S1_S1_S1_S1_S1_S1_S1_S1_S1_)
        /*0050*/ 	.word	0x00000000


	//----- nvinfo : EIATTR_MIN_STACK_SIZE
	.align		4
.L_13:
        /*0054*/ 	.byte	0x04, 0x12
        /*0056*/ 	.short	(.L_15 - .L_14)
	.align		4
.L_14:
        /*0058*/ 	.word	index@(_Z5saxpyifPf)
        /*005c*/ 	.word	0x00000000
.L_15:


//--------------------- .nv.compat                --------------------------
	.section	.nv.compat,"",@"SHT_CUDA_COMPAT_INFO"
	.align	4
        /*0000*/ 	.byte	0x02, 0x09, 0x00, 0x00, 0x02, 0x02, 0x01, 0x00, 0x02, 0x05, 0x05, 0x00, 0x03, 0x07, 0x01, 0x01
        /*0010*/ 	.byte	0x02, 0x03, 0x00, 0x00, 0x02, 0x06, 0x01, 0x00, 0x04, 0x0b, 0x08, 0x00, 0x01, 0x00, 0x00, 0x00
        /*0020*/ 	.byte	0x00, 0x00, 0x00, 0x00


//--------------------- .nv.info._Z10divergenceiidPbS_PiddddPdS1_S1_S1_S1_S1_S1_S1_S1_S1_S1_S1_S1_S1_S1_S1_S1_S1_S1_S1_S1_S1_S1_S1_S1_S1_S1_S1_S1_S1_S1_S1_S1_S1_S1_S1_S1_S1_S1_S1_S1_S1_S1_S1_S1_S1_S1_S1_S1_S1_S1_S1_S1_S1_S1_S1_S1_S1_S1_S1_S1_S1_S1_S1_S1_S1_S1_S1_S1_S1_S1_S1_ --------------------------
	.section	.nv.info._Z10divergenceiidPbS_PiddddPdS1_S1_S1_S1_S1_S1_S1_S1_S1_S1_S1_S1_S1_S1_S1_S1_S1_S1_S1_S1_S1_S1_S1_S1_S1_S1_S1_S1_S1_S1_S1_S1_S1_S1_S1_S1_S1_S1_S1_S1_S1_S1_S1_S1_S1_S1_S1_S1_S1_S1_S1_S1_S1_S1_S1_S1_S1_S1_S1_S1_S1_S1_S1_S1_S1_S1_S1_S1_S1_S1_S1_,"",@"SHT_CUDA_INFO"
	.sectionflags	@""
	.align	4


	//----- nvinfo : EIATTR_CUDA_API_VERSION
	.align		4
        /*0000*/ 	.byte	0x04, 0x37
        /*0002*/ 	.short	(.L_17 - .L_16)
.L_16:
        /*0004*/ 	.word	0x00000082


	//----- nvinfo : EIATTR_KPARAM_INFO
	.align		4
.L_17:
        /*0008*/ 	.byte	0x04, 0x17
        /*000a*/ 	.short	(.L_19 - .L_18)
.L_18:
        /*000c*/ 	.word	0x00000000
        /*0010*/ 	.short	0x0051
        /*0012*/ 	.short	0x0280
        /*0014*/ 	.byte	0x00, 0xf5, 0x21, 0x00


	//----- nvinfo : EIATTR_KPARAM_INFO
	.align		4
.L_19:
        /*0018*/ 	.byte	0x04, 0x17
        /*001a*/ 	.short	(.L_21 - .L_20)
.L_20:
        /*001c*/ 	.word	0x00000000
        /*0020*/ 	.short	0x0050
        /*0022*/ 	.short	0x0278
        /*0024*/ 	.byte	0x00, 0xf5, 0x21, 0x00


	//----- nvinfo : EIATTR_KPARAM_INFO
	.align		4
.L_21:
        /*0028*/ 	.byte	0x04, 0x17
        /*002a*/ 	.short	(.L_23 - .L_22)
.L_22:
        /*002c*/ 	.word	0x00000000
        /*0030*/ 	.short	0x004f
        /*0032*/ 	.short	0x0270
        /*0034*/ 	.byte	0x00, 0xf5, 0x21, 0x00


	//----- nvinfo : EIATTR_KPARAM_INFO
	.align		4
.L_23:
        /*0038*/ 	.byte	0x04, 0x17
        /*003a*/ 	.short	(.L_25 - .L_24)
.L_24:
        /*003c*/ 	.word	0x00000000
        /*0040*/ 	.short	0x004e
        /*0042*/ 	.short	0x0268
        /*0044*/ 	.byte	0x00, 0xf5, 0x21, 0x00


	//----- nvinfo : EIATTR_KPARAM_INFO
	.align		4
.L_25:
        /*0048*/ 	.byte	0x04, 0x17
        /*004a*/ 	.short	(.L_27 - .L_26)
.L_26:
        /*004c*/ 	.word	0x00000000
        /*0050*/ 	.short	0x004d
        /*0052*/ 	.short	0x0260
        /*0054*/ 	.byte	0x00, 0xf5, 0x21, 0x00


	//----- nvinfo : EIATTR_KPARAM_INFO
	.align		4
.L_27:
        /*0058*/ 	.byte	0x04, 0x17
        /*005a*/ 	.short	(.L_29 - .L_28)
.L_28:
        /*005c*/ 	.word	0x00000000
        /*0060*/ 	.short	0x004c
        /*0062*/ 	.short	0x0258
        /*0064*/ 	.byte	0x00, 0xf5, 0x21, 0x00


	//----- nvinfo : EIATTR_KPARAM_INFO
	.align		4
.L_29:
        /*0068*/ 	.byte	0x04, 0x17
        /*006a*/ 	.short	(.L_31 - .L_30)
.L_30:
        /*006c*/ 	.word	0x00000000
        /*0070*/ 	.short	0x004b
        /*0072*/ 	.short	0x0250
        /*0074*/ 	.byte	0x00, 0xf5, 0x21, 0x00


	//----- nvinfo : EIATTR_KPARAM_INFO
	.align		4
.L_31:
        /*0078*/ 	.byte	0x04, 0x17
        /*007a*/ 	.short	(.L_33 - .L_32)
.L_32:
        /*007c*/ 	.word	0x00000000
        /*0080*/ 	.short	0x004a
        /*0082*/ 	.short	0x0248
        /*0084*/ 	.byte	0x00, 0xf5, 0x21, 0x00


	//----- nvinfo : EIATTR_KPARAM_INFO
	.align		4
.L_33:
        /*0088*/ 	.byte	0x04, 0x17
        /*008a*/ 	.short	(.L_35 - .L_34)
.L_34:
        /*008c*/ 	.word	0x00000000
        /*0090*/ 	.short	0x0049
        /*0092*/ 	.short	0x0240
        /*0094*/ 	.byte	0x00, 0xf5, 0x21, 0x00


	//----- nvinfo : EIATTR_KPARAM_INFO
	.align		4
.L_35:
        /*0098*/ 	.byte	0x04, 0x17
        /*009a*/ 	.short	(.L_37 - .L_36)
.L_36:
        /*009c*/ 	.word	0x00000000
        /*00a0*/ 	.short	0x0048
        /*00a2*/ 	.short	0x0238
        /*00a4*/ 	.byte	0x00, 0xf5, 0x21, 0x00


	//----- nvinfo : EIATTR_KPARAM_INFO
	.align		4
.L_37:
        /*00a8*/ 	.byte	0x04, 0x17
        /*00aa*/ 	.short	(.L_39 - .L_38)
.L_38:
        /*00ac*/ 	.word	0x00000000
        /*00b0*/ 	.short	0x0047
        /*00b2*/ 	.short	0x0230
        /*00b4*/ 	.byte	0x00, 0xf5, 0x21, 0x00


	//----- nvinfo : EIATTR_KPARAM_INFO
	.align		4
.L_39:
        /*00b8*/ 	.byte	0x04, 0x17
        /*00ba*/ 	.short	(.L_41 - .L_40)
.L_40:
        /*00bc*/ 	.word	0x00000000
        /*00c0*/ 	.short	0x0046
        /*00c2*/ 	.short	0x0228
        /*00c4*/ 	.byte	0x00, 0xf5, 0x21, 0x00


	//----- nvinfo : EIATTR_KPARAM_INFO
	.align		4
.L_41:
        /*00c8*/ 	.byte	0x04, 0x17
        /*00ca*/ 	.short	(.L_43 - .L_42)
.L_42:
        /*00cc*/ 	.word	0x00000000
        /*00d0*/ 	.short	0x0045
        /*00d2*/ 	.short	0x0220
        /*00d4*/ 	.byte	0x00, 0xf5, 0x21, 0x00


	//----- nvinfo : EIATTR_KPARAM_INFO
	.align		4
.L_43:
        /*00d8*/ 	.byte	0x04, 0x17
        /*00da*/ 	.short	(.L_45 - .L_44)
.L_44:
        /*00dc*/ 	.word	0x00000000
        /*00e0*/ 	.short	0x0044
        /*00e2*/ 	.short	0x0218
        /*00e4*/ 	.byte	0x00, 0xf5, 0x21, 0x00


	//----- nvinfo : EIATTR_KPARAM_INFO
	.align		4
.L_45:
        /*00e8*/ 	.byte	0x04, 0x17
        /*00ea*/ 	.short	(.L_47 - .L_46)
.L_46:
        /*00ec*/ 	.word	0x00000000
        /*00f0*/ 	.short	0x0043
        /*00f2*/ 	.short	0x0210
        /*00f4*/ 	.byte	0x00, 0xf5, 0x21, 0x00


	//----- nvinfo : EIATTR_KPARAM_INFO
	.align		4
.L_47:
        /*00f8*/ 	.byte	0x04, 0x17
        /*00fa*/ 	.short	(.L_49 - .L_48)
.L_48:
        /*00fc*/ 	.word	0x00000000
        /*0100*/ 	.short	0x0042
        /*0102*/ 	.short	0x0208
        /*0104*/ 	.byte	0x00, 0xf5, 0x21, 0x00


	//----- nvinfo : EIATTR_KPARAM_INFO
	.align		4
.L_49:
        /*0108*/ 	.byte	0x04, 0x17
        /*010a*/ 	.short	(.L_51 - .L_50)
.L_50:
        /*010c*/ 	.word	0x00000000
        /*0110*/ 	.short	0x0041
        /*0112*/ 	.short	0x0200
        /*0114*/ 	.byte	0x00, 0xf5, 0x21, 0x00


	//----- nvinfo : EIATTR_KPARAM_INFO
	.align		4
.L_51:
        /*0118*/ 	.byte	0x04, 0x17
        /*011a*/ 	.short	(.L_53 - .L_52)
.L_52:
        /*011c*/ 	.word	0x00000000
        /*0120*/ 	.short	0x0040
        /*0122*/ 	.short	0x01f8
        /*0124*/ 	.byte	0x00, 0xf5, 0x21, 0x00


	//----- nvinfo : EIATTR_KPARAM_INFO
	.align		4
.L_53:
        /*0128*/ 	.byte	0x04, 0x17
        /*012a*/ 	.short	(.L_55 - .L_54)
.L_54:
        /*012c*/ 	.word	0x00000000
        /*0130*/ 	.short	0x003f
        /*0132*/ 	.short	0x01f0
        /*0134*/ 	.byte	0x00, 0xf5, 0x21, 0x00


	//----- nvinfo : EIATTR_KPARAM_INFO
	.align		4
.L_55:
        /*0138*/ 	.byte	0x04, 0x17
        /*013a*/ 	.short	(.L_57 - .L_56)
.L_56:
        /*013c*/ 	.word	0x00000000
        /*0140*/ 	.short	0x003e
        /*0142*/ 	.short	0x01e8
        /*0144*/ 	.byte	0x00, 0xf5, 0x21, 0x00


	//----- nvinfo : EIATTR_KPARAM_INFO
	.align		4
.L_57:
        /*0148*/ 	.byte	0x04, 0x17
        /*014a*/ 	.short	(.L_59 - .L_58)
.L_58:
        /*014c*/ 	.word	0x00000000
        /*0150*/ 	.short	0x003d
        /*0152*/ 	.short	0x01e0
        /*0154*/ 	.byte	0x00, 0xf5, 0x21, 0x00


	//----- nvinfo : EIATTR_KPARAM_INFO
	.align		4
.L_59:
        /*0158*/ 	.byte	0x04, 0x17
        /*015a*/ 	.short	(.L_61 - .L_60)
.L_60:
        /*015c*/ 	.word	0x00000000
        /*0160*/ 	.short	0x003c
        /*0162*/ 	.short	0x01d8
        /*0164*/ 	.byte	0x00, 0xf5, 0x21, 0x00


	//----- nvinfo : EIATTR_KPARAM_INFO
	.align		4
.L_61:
        /*0168*/ 	.byte	0x04, 0x17
        /*016a*/ 	.short	(.L_63 - .L_62)
.L_62:
        /*016c*/ 	.word	0x00000000
        /*0170*/ 	.short	0x003b
        /*0172*/ 	.short	0x01d0
        /*0174*/ 	.byte	0x00, 0xf5, 0x21, 0x00


	//----- nvinfo : EIATTR_KPARAM_INFO
	.align		4
.L_63:
        /*0178*/ 	.byte	0x04, 0x17
        /*017a*/ 	.short	(.L_65 - .L_64)
.L_64:
        /*017c*/ 	.word	0x00000000
        /*0180*/ 	.short	0x003a
        /*0182*/ 	.short	0x01c8
        /*0184*/ 	.byte	0x00, 0xf5, 0x21, 0x00


	//----- nvinfo : EIATTR_KPARAM_INFO
	.align		4
.L_65:
        /*0188*/ 	.byte	0x04, 0x17
        /*018a*/ 	.short	(.L_67 - .L_66)
.L_66:
        /*018c*/ 	.word	0x00000000
        /*0190*/ 	.short	0x0039
        /*0192*/ 	.short	0x01c0
        /*0194*/ 	.byte	0x00, 0xf5, 0x21, 0x00


	//----- nvinfo : EIATTR_KPARAM_INFO
	.align		4
.L_67:
        /*0198*/ 	.byte	0x04, 0x17
        /*019a*/ 	.short	(.L_69 - .L_68)
.L_68:
        /*019c*/ 	.word	0x00000000
        /*01a0*/ 	.short	0x0038
        /*01a2*/ 	.short	0x01b8
        /*01a4*/ 	.byte	0x00, 0xf5, 0x21, 0x00


	//----- nvinfo : EIATTR_KPARAM_INFO
	.align		4
.L_69:
        /*01a8*/ 	.byte	0x04, 0x17
        /*01aa*/ 	.short	(.L_71 - .L_70)
.L_70:
        /*01ac*/ 	.word	0x00000000
        /*01b0*/ 	.short	0x0037
        /*01b2*/ 	.short	0x01b0
        /*01b4*/ 	.byte	0x00, 0xf5, 0x21, 0x00


	//----- nvinfo : EIATTR_KPARAM_INFO
	.align		4
.L_71:
        /*01b8*/ 	.byte	0x04, 0x17
        /*01ba*/ 	.short	(.L_73 - .L_72)
.L_72:
        /*01bc*/ 	.word	0x00000000
        /*01c0*/ 	.short	0x0036
        /*01c2*/ 	.short	0x01a8
        /*01c4*/ 	.byte	0x00, 0xf5, 0x21, 0x00


	//----- nvinfo : EIATTR_KPARAM_INFO
	.align		4
.L_73:
        /*01c8*/ 	.byte	0x04, 0x17
        /*01ca*/ 	.short	(.L_75 - .L_74)
.L_74:
        /*01cc*/ 	.word	0x00000000
        /*01d0*/ 	.short	0x0035
        /*01d2*/ 	.short	0x01a0
        /*01d4*/ 	.byte	0x00, 0xf5, 0x21, 0x00


	//----- nvinfo : EIATTR_KPARAM_INFO
	.align		4
.L_75:
        /*01d8*/ 	.byte	0x04, 0x17
        /*01da*/ 	.short	(.L_77 - .L_76)
.L_76:
        /*01dc*/ 	.word	0x00000000
        /*01e0*/ 	.short	0x0034
        /*01e2*/ 	.short	0x0198
        /*01e4*/ 	.byte	0x00, 0xf5, 0x21, 0x00


	//----- nvinfo : EIATTR_KPARAM_INFO
	.align		4
.L_77:
        /*01e8*/ 	.byte	0x04, 0x17
        /*01ea*/ 	.short	(.L_79 - .L_78)
.L_78:
        /*01ec*/ 	.word	0x00000000
        /*01f0*/ 	.short	0x0033
        /*01f2*/ 	.short	0x0190
        /*01f4*/ 	.byte	0x00, 0xf5, 0x21, 0x00


	//----- nvinfo : EIATTR_KPARAM_INFO
	.align		4
.L_79:
        /*01f8*/ 	.byte	0x04, 0x17
        /*01fa*/ 	.short	(.L_81 - .L_80)
.L_80:
        /*01fc*/ 	.word	0x00000000
        /*0200*/ 	.short	0x0032
        /*0202*/ 	.short	0x0188
        /*0204*/ 	.byte	0x00, 0xf5, 0x21, 0x00


	//----- nvinfo : EIATTR_KPARAM_INFO
	.align		4
.L_81:
        /*0208*/ 	.byte	0x04, 0x17
        /*020a*/ 	.short	(.L_83 - .L_82)
.L_82:
        /*020c*/ 	.word	0x00000000
        /*0210*/ 	.short	0x0031
        /*0212*/ 	.short	0x0180
        /*0214*/ 	.byte	0x00, 0xf5, 0x21, 0x00


	//----- nvinfo : EIATTR_KPARAM_INFO
	.align		4
.L_83:
        /*0218*/ 	.byte	0x04, 0x17
        /*021a*/ 	.short	(.L_85 - .L_84)
.L_84:
        /*021c*/ 	.word	0x00000000
        /*0220*/ 	.short	0x0030
        /*0222*/ 	.short	0x0178
        /*0224*/ 	.byte	0x00, 0xf5, 0x21, 0x00


	//----- nvinfo : EIATTR_KPARAM_INFO
	.align		4
.L_85:
        /*0228*/ 	.byte	0x04, 0x17
        /*022a*/ 	.short	(.L_87 - .L_86)
.L_86:
        /*022c*/ 	.word	0x00000000
        /*0230*/ 	.short	0x002f
        /*0232*/ 	.short	0x0170
        /*0234*/ 	.byte	0x00, 0xf5, 0x21, 0x00


	//----- nvinfo : EIATTR_KPARAM_INFO
	.align		4
.L_87:
        /*0238*/ 	.byte	0x04, 0x17
        /*023a*/ 	.short	(.L_89 - .L_88)
.L_88:
        /*023c*/ 	.word	0x00000000
        /*0240*/ 	.short	0x002e
        /*0242*/ 	.short	0x0168
        /*0244*/ 	.byte	0x00, 0xf5, 0x21, 0x00


	//----- nvinfo : EIATTR_KPARAM_INFO
	.align		4
.L_89:
        /*0248*/ 	.byte	0x04, 0x17
        /*024a*/ 	.short	(.L_91 - .L_90)
.L_90:
        /*024c*/ 	.word	0x00000000
        /*0250*/ 	.short	0x002d
        /*0252*/ 	.short	0x0160
        /*0254*/ 	.byte	0x00, 0xf5, 0x21, 0x00


	//----- nvinfo : EIATTR_KPARAM_INFO
	.align		4
.L_91:
        /*0258*/ 	.byte	0x04, 0x17
        /*025a*/ 	.short	(.L_93 - .L_92)
.L_92:
        /*025c*/ 	.word	0x00000000
        /*0260*/ 	.short	0x002c
        /*0262*/ 	.short	0x0158
        /*0264*/ 	.byte	0x00, 0xf5, 0x21, 0x00


	//----- nvinfo : EIATTR_KPARAM_INFO
	.align		4
.L_93:
        /*0268*/ 	.byte	0x04, 0x17
        /*026a*/ 	.short	(.L_95 - .L_94)
.L_94:
        /*026c*/ 	.word	0x00000000
        /*0270*/ 	.short	0x002b
        /*0272*/ 	.short	0x0150
        /*0274*/ 	.byte	0x00, 0xf5, 0x21, 0x00


	//----- nvinfo : EIATTR_KPARAM_INFO
	.align		4
.L_95:
        /*0278*/ 	.byte	0x04, 0x17
        /*027a*/ 	.short	(.L_97 - .L_96)
.L_96:
        /*027c*/ 	.word	0x00000000
        /*0280*/ 	.short	0x002a
        /*0282*/ 	.short	0x0148
        /*0284*/ 	.byte	0x00, 0xf5, 0x21, 0x00


	//----- nvinfo : EIATTR_KPARAM_INFO
	.align		4
.L_97:
        /*0288*/ 	.byte	0x04, 0x17
        /*028a*/ 	.short	(.L_99 - .L_98)
.L_98:
        /*028c*/ 	.word	0x00000000
        /*0290*/ 	.short	0x0029
        /*0292*/ 	.short	0x0140
        /*0294*/ 	.byte	0x00, 0xf5, 0x21, 0x00


	//----- nvinfo : EIATTR_KPARAM_INFO
	.align		4
.L_99:
        /*0298*/ 	.byte	0x04, 0x17
        /*029a*/ 	.short	(.L_101 - .L_100)
.L_100:
        /*029c*/ 	.word	0x00000000
        /*02a0*/ 	.short	0x0028
        /*02a2*/ 	.short	0x0138
        /*02a4*/ 	.byte	0x00, 0xf5, 0x21, 0x00


	//----- nvinfo : EIATTR_KPARAM_INFO
	.align		4
.L_101:
        /*02a8*/ 	.byte	0x04, 0x17
        /*02aa*/ 	.short	(.L_103 - .L_102)
.L_102:
        /*02ac*/ 	.word	0x00000000
        /*02b0*/ 	.short	0x0027
        /*02b2*/ 	.short	0x0130
        /*02b4*/ 	.byte	0x00, 0xf5, 0x21, 0x00


	//----- nvinfo : EIATTR_KPARAM_INFO
	.align		4
.L_103:
        /*02b8*/ 	.byte	0x04, 0x17
        /*02ba*/ 	.short	(.L_105 - .L_104)
.L_104:
        /*02bc*/ 	.word	0x00000000
        /*02c0*/ 	.short	0x0026
        /*02c2*/ 	.short	0x0128
        /*02c4*/ 	.byte	0x00, 0xf5, 0x21, 0x00


	//----- nvinfo : EIATTR_KPARAM_INFO
	.align		4
.L_105:
        /*02c8*/ 	.byte	0x04, 0x17
        /*02ca*/ 	.short	(.L_107 - .L_106)
.L_106:
        /*02cc*/ 	.word	0x00000000
        /*02d0*/ 	.short	0x0025
        /*02d2*/ 	.short	0x0120
        /*02d4*/ 	.byte	0x00, 0xf5, 0x21, 0x00


	//----- nvinfo : EIATTR_KPARAM_INFO
	.align		4
.L_107:
        /*02d8*/ 	.byte	0x04, 0x17
        /*02da*/ 	.short	(.L_109 - .L_108)
.L_108:
        /*02dc*/ 	.word	0x00000000
        /*02e0*/ 	.short	0x0024
        /*02e2*/ 	.short	0x0118
        /*02e4*/ 	.byte	0x00, 0xf5, 0x21, 0x00


	//----- nvinfo : EIATTR_KPARAM_INFO
	.align		4
.L_109:
        /*02e8*/ 	.byte	0x04, 0x17
        /*02ea*/ 	.short	(.L_111 - .L_110)
.L_110:
        /*02ec*/ 	.word	0x00000000
        /*02f0*/ 	.short	0x0023
        /*02f2*/ 	.short	0x0110
        /*02f4*/ 	.byte	0x00, 0xf5, 0x21, 0x00


	//----- nvinfo : EIATTR_KPARAM_INFO
	.align		4
.L_111:
        /*02f8*/ 	.byte	0x04, 0x17
        /*02fa*/ 	.short	(.L_113 - .L_112)
.L_112:
        /*02fc*/ 	.word	0x00000000
        /*0300*/ 	.short	0x0022
        /*0302*/ 	.short	0x0108
        /*0304*/ 	.byte	0x00, 0xf5, 0x21, 0x00


	//----- nvinfo : EIATTR_KPARAM_INFO
	.align		4
.L_113:
        /*0308*/ 	.byte	0x04, 0x17
        /*030a*/ 	.short	(.L_115 - .L_114)
.L_114:
        /*030c*/ 	.word	0x00000000
        /*0310*/ 	.short	0x0021
        /*0312*/ 	.short	0x0100
        /*0314*/ 	.byte	0x00, 0xf5, 0x21, 0x00


	//----- nvinfo : EIATTR_KPARAM_INFO
	.align		4
.L_115:
        /*0318*/ 	.byte	0x04, 0x17
        /*031a*/ 	.short	(.L_117 - .L_116)
.L_116:
        /*031c*/ 	.word	0x00000000
        /*0320*/ 	.short	0x0020
        /*0322*/ 	.short	0x00f8
        /*0324*/ 	.byte	0x00, 0xf5, 0x21, 0x00


	//----- nvinfo : EIATTR_KPARAM_INFO
	.align		4
.L_117:
        /*0328*/ 	.byte	0x04, 0x17
        /*032a*/ 	.short	(.L_119 - .L_118)
.L_118:
        /*032c*/ 	.word	0x00000000
        /*0330*/ 	.short	0x001f
        /*0332*/ 	.short	0x00f0
        /*0334*/ 	.byte	0x00, 0xf5, 0x21, 0x00


	//----- nvinfo : EIATTR_KPARAM_INFO
	.align		4
.L_119:
        /*0338*/ 	.byte	0x04, 0x17
        /*033a*/ 	.short	(.L_121 - .L_120)
.L_120:
        /*033c*/ 	.word	0x00000000
        /*0340*/ 	.short	0x001e
        /*0342*/ 	.short	0x00e8
        /*0344*/ 	.byte	0x00, 0xf5, 0x21, 0x00


	//----- nvinfo : EIATTR_KPARAM_INFO
	.align		4
.L_121:
        /*0348*/ 	.byte	0x04, 0x17
        /*034a*/ 	.short	(.L_123 - .L_122)
.L_122:
        /*034c*/ 	.word	0x00000000
        /*0350*/ 	.short	0x001d
        /*0352*/ 	.short	0x00e0
        /*0354*/ 	.byte	0x00, 0xf5, 0x21, 0x00


	//----- nvinfo : EIATTR_KPARAM_INFO
	.align		4
.L_123:
        /*0358*/ 	.byte	0x04, 0x17
        /*035a*/ 	.short	(.L_125 - .L_124)
.L_124:
        /*035c*/ 	.word	0x00000000
        /*0360*/ 	.short	0x001c
        /*0362*/ 	.short	0x00d8
        /*0364*/ 	.byte	0x00, 0xf5, 0x21, 0x00


	//----- nvinfo : EIATTR_KPARAM_INFO
	.align		4
.L_125:
        /*0368*/ 	.byte	0x04, 0x17
        /*036a*/ 	.short	(.L_127 - .L_126)
.L_126:
        /*036c*/ 	.word	0x00000000
        /*0370*/ 	.short	0x001b
        /*0372*/ 	.short	0x00d0
        /*0374*/ 	.byte	0x00, 0xf5, 0x21, 0x00


	//----- nvinfo : EIATTR_KPARAM_INFO
	.align		4
.L_127:
        /*0378*/ 	.byte	0x04, 0x17
        /*037a*/ 	.short	(.L_129 - .L_128)
.L_128:
        /*037c*/ 	.word	0x00000000
        /*0380*/ 	.short	0x001a
        /*0382*/ 	.short	0x00c8
        /*0384*/ 	.byte	0x00, 0xf5, 0x21, 0x00


	//----- nvinfo : EIATTR_KPARAM_INFO
	.align		4
.L_129:
        /*0388*/ 	.byte	0x04, 0x17
        /*038a*/ 	.short	(.L_131 - .L_130)
.L_130:
        /*038c*/ 	.word	0x00000000
        /*0390*/ 	.short	0x0019
        /*0392*/ 	.short	0x00c0
        /*0394*/ 	.byte	0x00, 0xf5, 0x21, 0x00


	//----- nvinfo : EIATTR_KPARAM_INFO
	.align		4
.L_131:
        /*0398*/ 	.byte	0x04, 0x17
        /*039a*/ 	.short	(.L_133 - .L_132)
.L_132:
        /*039c*/ 	.word	0x00000000
        /*03a0*/ 	.short	0x0018
        /*03a2*/ 	.short	0x00b8
        /*03a4*/ 	.byte	0x00, 0xf5, 0x21, 0x00


	//----- nvinfo : EIATTR_KPARAM_INFO
	.align		4
.L_133:
        /*03a8*/ 	.byte	0x04, 0x17
        /*03aa*/ 	.short	(.L_135 - .L_134)
.L_134:
        /*03ac*/ 	.word	0x00000000
        /*03b0*/ 	.short	0x0017
        /*03b2*/ 	.short	0x00b0
        /*03b4*/ 	.byte	0x00, 0xf5, 0x21, 0x00


	//----- nvinfo : EIATTR_KPARAM_INFO
	.align		4
.L_135:
        /*03b8*/ 	.byte	0x04, 0x17
        /*03ba*/ 	.short	(.L_137 - .L_136)
.L_136:
        /*03bc*/ 	.word	0x00000000
        /*03c0*/ 	.short	0x0016
        /*03c2*/ 	.short	0x00a8
        /*03c4*/ 	.byte	0x00, 0xf5, 0x21, 0x00


	//----- nvinfo : EIATTR_KPARAM_INFO
	.align		4
.L_137:
        /*03c8*/ 	.byte	0x04, 0x17
        /*03ca*/ 	.short	(.L_139 - .L_138)
.L_138:
        /*03cc*/ 	.word	0x00000000
        /*03d0*/ 	.short	0x0015
        /*03d2*/ 	.short	0x00a0
        /*03d4*/ 	.byte	0x00, 0xf5, 0x21, 0x00


	//----- nvinfo : EIATTR_KPARAM_INFO
	.align		4
.L_139:
        /*03d8*/ 	.byte	0x04, 0x17
        /*03da*/ 	.short	(.L_141 - .L_140)
.L_140:
        /*03dc*/ 	.word	0x00000000
        /*03e0*/ 	.short	0x0014
        /*03e2*/ 	.short	0x0098
        /*03e4*/ 	.byte	0x00, 0xf5, 0x21, 0x00


	//----- nvinfo : EIATTR_KPARAM_INFO
	.align		4
.L_141:
        /*03e8*/ 	.byte	0x04, 0x17
        /*03ea*/ 	.short	(.L_143 - .L_142)
.L_142:
        /*03ec*/ 	.word	0x00000000
        /*03f0*/ 	.short	0x0013
        /*03f2*/ 	.short	0x0090
        /*03f4*/ 	.byte	0x00, 0xf5, 0x21, 0x00


	//----- nvinfo : EIATTR_KPARAM_INFO
	.align		4
.L_143:
        /*03f8*/ 	.byte	0x04, 0x17
        /*03fa*/ 	.short	(.L_145 - .L_144)
.L_144:
        /*03fc*/ 	.word	0x00000000
        /*0400*/ 	.short	0x0012
        /*0402*/ 	.short	0x0088
        /*0404*/ 	.byte	0x00, 0xf5, 0x21, 0x00


	//----- nvinfo : EIATTR_KPARAM_INFO
	.align		4
.L_145:
        /*0408*/ 	.byte	0x04, 0x17
        /*040a*/ 	.short	(.L_147 - .L_146)
.L_146:
        /*040c*/ 	.word	0x00000000
        /*0410*/ 	.short	0x0011
        /*0412*/ 	.short	0x0080
        /*0414*/ 	.byte	0x00, 0xf5, 0x21, 0x00


	//----- nvinfo : EIATTR_KPARAM_INFO
	.align		4
.L_147:
        /*0418*/ 	.byte	0x04, 0x17
        /*041a*/ 	.short	(.L_149 - .L_148)
.L_148:
        /*041c*/ 	.word	0x00000000
        /*0420*/ 	.short	0x0010
        /*0422*/ 	.short	0x0078
        /*0424*/ 	.byte	0x00, 0xf5, 0x21, 0x00


	//----- nvinfo : EIATTR_KPARAM_INFO
	.align		4
.L_149:
        /*0428*/ 	.byte	0x04, 0x17
        /*042a*/ 	.short	(.L_151 - .L_150)
.L_150:
        /*042c*/ 	.word	0x00000000
        /*0430*/ 	.short	0x000f
        /*0432*/ 	.short	0x0070
        /*0434*/ 	.byte	0x00, 0xf5, 0x21, 0x00


	//----- nvinfo : EIATTR_KPARAM_INFO
	.align		4
.L_151:
        /*0438*/ 	.byte	0x04, 0x17
        /*043a*/ 	.short	(.L_153 - .L_152)
.L_152:
        /*043c*/ 	.word	0x00000000
        /*0440*/ 	.short	0x000e
        /*0442*/ 	.short	0x0068
        /*0444*/ 	.byte	0x00, 0xf5, 0x21, 0x00


	//----- nvinfo : EIATTR_KPARAM_INFO
	.align		4
.L_153:
        /*0448*/ 	.byte	0x04, 0x17
        /*044a*/ 	.short	(.L_155 - .L_154)
.L_154:
        /*044c*/ 	.word	0x00000000
        /*0450*/ 	.short	0x000d
        /*0452*/ 	.short	0x0060
        /*0454*/ 	.byte	0x00, 0xf5, 0x21, 0x00


	//----- nvinfo : EIATTR_KPARAM_INFO
	.align		4
.L_155:
        /*0458*/ 	.byte	0x04, 0x17
        /*045a*/ 	.short	(.L_157 - .L_156)
.L_156:
        /*045c*/ 	.word	0x00000000
        /*0460*/ 	.short	0x000c
        /*0462*/ 	.short	0x0058
        /*0464*/ 	.byte	0x00, 0xf5, 0x21, 0x00


	//----- nvinfo : EIATTR_KPARAM_INFO
	.align		4
.L_157:
        /*0468*/ 	.byte	0x04, 0x17
        /*046a*/ 	.short	(.L_159 - .L_158)
.L_158:
        /*046c*/ 	.word	0x00000000
        /*0470*/ 	.short	0x000b
        /*0472*/ 	.short	0x0050
        /*0474*/ 	.byte	0x00, 0xf5, 0x21, 0x00


	//----- nvinfo : EIATTR_KPARAM_INFO
	.align		4
.L_159:
        /*0478*/ 	.byte	0x04, 0x17
        /*047a*/ 	.short	(.L_161 - .L_160)
.L_160:
        /*047c*/ 	.word	0x00000000
        /*0480*/ 	.short	0x000a
        /*0482*/ 	.short	0x0048
        /*0484*/ 	.byte	0x00, 0xf5, 0x21, 0x00


	//----- nvinfo : EIATTR_KPARAM_INFO
	.align		4
.L_161:
        /*0488*/ 	.byte	0x04, 0x17
        /*048a*/ 	.short	(.L_163 - .L_162)
.L_162:
        /*048c*/ 	.word	0x00000000
        /*0490*/ 	.short	0x0009
        /*0492*/ 	.short	0x0040
        /*0494*/ 	.byte	0x00, 0xf0, 0x21, 0x00


	//----- nvinfo : EIATTR_KPARAM_INFO
	.align		4
.L_163:
        /*0498*/ 	.byte	0x04, 0x17
        /*049a*/ 	.short	(.L_165 - .L_164)
.L_164:
        /*049c*/ 	.word	0x00000000
        /*04a0*/ 	.short	0x0008
        /*04a2*/ 	.short	0x0038
        /*04a4*/ 	.byte	0x00, 0xf0, 0x21, 0x00


	//----- nvinfo : EIATTR_KPARAM_INFO
	.align		4
.L_165:
        /*04a8*/ 	.byte	0x04, 0x17
        /*04aa*/ 	.short	(.L_167 - .L_166)
.L_166:
        /*04ac*/ 	.word	0x00000000
        /*04b0*/ 	.short	0x0007
        /*04b2*/ 	.short	0x0030
        /*04b4*/ 	.byte	0x00, 0xf0, 0x21, 0x00


	//----- nvinfo : EIATTR_KPARAM_INFO
	.align		4
.L_167:
        /*04b8*/ 	.byte	0x04, 0x17
        /*04ba*/ 	.short	(.L_169 - .L_168)
.L_168:
        /*04bc*/ 	.word	0x00000000
        /*04c0*/ 	.short	0x0006
        /*04c2*/ 	.short	0x0028
        /*04c4*/ 	.byte	0x00, 0xf0, 0x21, 0x00


	//----- nvinfo : EIATTR_KPARAM_INFO
	.align		4
.L_169:
        /*04c8*/ 	.byte	0x04, 0x17
        /*04ca*/ 	.short	(.L_171 - .L_170)
.L_170:
        /*04cc*/ 	.word	0x00000000
        /*04d0*/ 	.short	0x0005
        /*04d2*/ 	.short	0x0020
        /*04d4*/ 	.byte	0x00, 0xf5, 0x21, 0x00


	//----- nvinfo : EIATTR_KPARAM_INFO
	.align		4
.L_171:
        /*04d8*/ 	.byte	0x04, 0x17
        /*04da*/ 	.short	(.L_173 - .L_172)
.L_172:
        /*04dc*/ 	.word	0x00000000
        /*04e0*/ 	.short	0x0004
        /*04e2*/ 	.short	0x0018
        /*04e4*/ 	.byte	0x00, 0xf5, 0x21, 0x00


	//----- nvinfo : EIATTR_KPARAM_INFO
	.align		4
.L_173:
        /*04e8*/ 	.byte	0x04, 0x17
        /*04ea*/ 	.short	(.L_175 - .L_174)
.L_174:
        /*04ec*/ 	.word	0x00000000
        /*04f0*/ 	.short	0x0003
        /*04f2*/ 	.short	0x0010
        /*04f4*/ 	.byte	0x00, 0xf5, 0x21, 0x00


	//----- nvinfo : EIATTR_KPARAM_INFO
	.align		4
.L_175:
        /*04f8*/ 	.byte	0x04, 0x17
        /*04fa*/ 	.short	(.L_177 - .L_176)
.L_176:
        /*04fc*/ 	.word	0x00000000
        /*0500*/ 	.short	0x0002
        /*0502*/ 	.short	0x0008
        /*0504*/ 	.byte	0x00, 0xf0, 0x21, 0x00


	//----- nvinfo : EIATTR_KPARAM_INFO
	.align		4
.L_177:
        /*0508*/ 	.byte	0x04, 0x17
        /*050a*/ 	.short	(.L_179 - .L_178)
.L_178:
        /*050c*/ 	.word	0x00000000
        /*0510*/ 	.short	0x0001
        /*0512*/ 	.short	0x0004
        /*0514*/ 	.byte	0x00, 0xf0, 0x11, 0x00


	//----- nvinfo : EIATTR_KPARAM_INFO
	.align		4
.L_179:
        /*0518*/ 	.byte	0x04, 0x17
        /*051a*/ 	.short	(.L_181 - .L_180)
.L_180:
        /*051c*/ 	.word	0x00000000
        /*0520*/ 	.short	0x0000
        /*0522*/ 	.short	0x0000
        /*0524*/ 	.byte	0x00, 0xf0, 0x11, 0x00


	//----- nvinfo : EIATTR_SPARSE_MMA_MASK
	.align		4
.L_181:
        /*0528*/ 	.byte	0x03, 0x50
        /*052a*/ 	.short	0x0000


	//----- nvinfo : EIATTR_MAXREG_COUNT
	.align		4
        /*052c*/ 	.byte	0x03, 0x1b
        /*052e*/ 	.short	0x00ff


	//----- nvinfo : EIATTR_MERCURY_ISA_VERSION
	.align		4
        /*0530*/ 	.byte	0x03, 0x5f
        /*0532*/ 	.short	0x0101


	//----- nvinfo : EIATTR_VRC_CTA_INIT_COUNT
	.align		4
        /*0534*/ 	.byte	0x02, 0x4a
	.zero		1
	.zero		1


	//----- nvinfo : EIATTR_EXIT_INSTR_OFFSETS
	.align		4
        /*0538*/ 	.byte	0x04, 0x1c
        /*053a*/ 	.short	(.L_183 - .L_182)


	//   ....[0]....
.L_182:
        /*053c*/ 	.word	0x00000060


	//   ....[1]....
        /*0540*/ 	.word	0x0000a2d0


	//----- nvinfo : EIATTR_CRS_STACK_SIZE
	.align		4
.L_183:
        /*0544*/ 	.byte	0x04, 0x1e
        /*0546*/ 	.short	(.L_185 - .L_184)
.L_184:
        /*0548*/ 	.word	0x00000000


	//----- nvinfo : EIATTR_CBANK_PARAM_SIZE
	.align		4
.L_185:
        /*054c*/ 	.byte	0x03, 0x19
        /*054e*/ 	.short	0x0288


	//----- nvinfo : EIATTR_PARAM_CBANK
	.align		4
        /*0550*/ 	.byte	0x04, 0x0a
        /*0552*/ 	.short	(.L_187 - .L_186)
	.align		4
.L_186:
        /*0554*/ 	.word	index@(.nv.constant0._Z10divergenceiidPbS_PiddddPdS1_S1_S1_S1_S1_S1_S1_S1_S1_S1_S1_S1_S1_S1_S1_S1_S1_S1_S1_S1_S1_S1_S1_S1_S1_S1_S1_S1_S1_S1_S1_S1_S1_S1_S1_S1_S1_S1_S1_S1_S1_S1_S1_S1_S1_S1_S1_S1_S1_S1_S1_S1_S1_S1_S1_S1_S1_S1_S1_S1_S1_S1_S1_S1_S1_S1_S1_S1_S1_S1_S1_)
        /*0558*/ 	.short	0x0380
        /*055a*/ 	.short	0x0288


	//----- nvinfo : EIATTR_SW_WAR
	.align		4
.L_187:
        /*055c*/ 	.byte	0x04, 0x36
        /*055e*/ 	.short	(.L_189 - .L_188)
.L_188:
        /*0560*/ 	.word	0x00000008
.L_189:


//--------------------- .nv.info._Z5saxpyifPf     --------------------------
	.section	.nv.info._Z5saxpyifPf,"",@"SHT_CUDA_INFO"
	.sectionflags	@""
	.align	4


	//----- nvinfo : EIATTR_CUDA_API_VERSION
	.align		4
        /*0000*/ 	.byte	0x04, 0x37
        /*0002*/ 	.short	(.L_191 - .L_190)
.L_190:
        /*0004*/ 	.word	0x00000082


	//----- nvinfo : EIATTR_KPARAM_INFO
	.align		4
.L_191:
        /*0008*/ 	.byte	0x04, 0x17
        /*000a*/ 	.short	(.L_193 - .L_192)
.L_192:
        /*000c*/ 	.word	0x00000000
        /*0010*/ 	.short	0x0002
        /*0012*/ 	.short	0x0008
        /*0014*/ 	.byte	0x00, 0xf5, 0x21, 0x00


	//----- nvinfo : EIATTR_KPARAM_INFO
	.align		4
.L_193:
        /*0018*/ 	.byte	0x04, 0x17
        /*001a*/ 	.short	(.L_195 - .L_194)
.L_194:
        /*001c*/ 	.word	0x00000000
        /*0020*/ 	.short	0x0001
        /*0022*/ 	.short	0x0004
        /*0024*/ 	.byte	0x00, 0xf0, 0x11, 0x00


	//----- nvinfo : EIATTR_KPARAM_INFO
	.align		4
.L_195:
        /*0028*/ 	.byte	0x04, 0x17
        /*002a*/ 	.short	(.L_197 - .L_196)
.L_196:
        /*002c*/ 	.word	0x00000000
        /*0030*/ 	.short	0x0000
        /*0032*/ 	.short	0x0000
        /*0034*/ 	.byte	0x00, 0xf0, 0x11, 0x00


	//----- nvinfo : EIATTR_SPARSE_MMA_MASK
	.align		4
.L_197:
        /*0038*/ 	.byte	0x03, 0x50
        /*003a*/ 	.short	0x0000


	//----- nvinfo : EIATTR_MAXREG_COUNT
	.align		4
        /*003c*/ 	.byte	0x03, 0x1b
        /*003e*/ 	.short	0x00ff


	//----- nvinfo : EIATTR_MERCURY_ISA_VERSION
	.align		4
        /*0040*/ 	.byte	0x03, 0x5f
        /*0042*/ 	.short	0x0101


	//----- nvinfo : EIATTR_VRC_CTA_INIT_COUNT
	.align		4
        /*0044*/ 	.byte	0x02, 0x4a
	.zero		1
	.zero		1


	//----- nvinfo : EIATTR_EXIT_INSTR_OFFSETS
	.align		4
        /*0048*/ 	.byte	0x04, 0x1c
        /*004a*/ 	.short	(.L_199 - .L_198)


	//   ....[0]....
.L_198:
        /*004c*/ 	.word	0x00000330


	//----- nvinfo : EIATTR_CRS_STACK_SIZE
	.align		4
.L_199:
        /*0050*/ 	.byte	0x04, 0x1e
        /*0052*/ 	.short	(.L_201 - .L_200)
.L_200:
        /*0054*/ 	.word	0x00000000


	//----- nvinfo : EIATTR_CBANK_PARAM_SIZE
	.align		4
.L_201:
        /*0058*/ 	.byte	0x03, 0x19
        /*005a*/ 	.short	0x0010


	//----- nvinfo : EIATTR_PARAM_CBANK
	.align		4
        /*005c*/ 	.byte	0x04, 0x0a
        /*005e*/ 	.short	(.L_203 - .L_202)
	.align		4
.L_202:
        /*0060*/ 	.word	index@(.nv.constant0._Z5saxpyifPf)
        /*0064*/ 	.short	0x0380
        /*0066*/ 	.short	0x0010


	//----- nvinfo : EIATTR_SW_WAR
	.align		4
.L_203:
        /*0068*/ 	.byte	0x04, 0x36
        /*006a*/ 	.short	(.L_205 - .L_204)
.L_204:
        /*006c*/ 	.word	0x00000008
.L_205:


//--------------------- .nv.callgraph             --------------------------
	.section	.nv.callgraph,"",@"SHT_CUDA_CALLGRAPH"
	.align	4
	.sectionentsize	8
	.align		4
        /*0000*/ 	.word	0x00000000
	.align		4
        /*0004*/ 	.word	0xffffffff
	.align		4
        /*0008*/ 	.word	0x00000000
	.align		4
        /*000c*/ 	.word	0xfffffffe
	.align		4
        /*0010*/ 	.word	0x00000000
	.align		4
        /*0014*/ 	.word	0xfffffffd
	.align		4
        /*0018*/ 	.word	0x00000000
	.align		4
        /*001c*/ 	.word	0xfffffffc


//--------------------- .text._Z10divergenceiidPbS_PiddddPdS1_S1_S1_S1_S1_S1_S1_S1_S1_S1_S1_S1_S1_S1_S1_S1_S1_S1_S1_S1_S1_S1_S1_S1_S1_S1_S1_S1_S1_S1_S1_S1_S1_S1_S1_S1_S1_S1_S1_S1_S1_S1_S1_S1_S1_S1_S1_S1_S1_S1_S1_S1_S1_S1_S1_S1_S1_S1_S1_S1_S1_S1_S1_S1_S1_S1_S1_S1_S1_S1_S1_ --------------------------
	.section	.text._Z10divergenceiidPbS_PiddddPdS1_S1_S1_S1_S1_S1_S1_S1_S1_S1_S1_S1_S1_S1_S1_S1_S1_S1_S1_S1_S1_S1_S1_S1_S1_S1_S1_S1_S1_S1_S1_S1_S1_S1_S1_S1_S1_S1_S1_S1_S1_S1_S1_S1_S1_S1_S1_S1_S1_S1_S1_S1_S1_S1_S1_S1_S1_S1_S1_S1_S1_S1_S1_S1_S1_S1_S1_S1_S1_S1_S1_,"ax",@progbits
	.align	128
        .global         _Z10divergenceiidPbS_PiddddPdS1_S1_S1_S1_S1_S1_S1_S1_S1_S1_S1_S1_S1_S1_S1_S1_S1_S1_S1_S1_S1_S1_S1_S1_S1_S1_S1_S1_S1_S1_S1_S1_S1_S1_S1_S1_S1_S1_S1_S1_S1_S1_S1_S1_S1_S1_S1_S1_S1_S1_S1_S1_S1_S1_S1_S1_S1_S1_S1_S1_S1_S1_S1_S1_S1_S1_S1_S1_S1_S1_S1_
        .type           _Z10divergenceiidPbS_PiddddPdS1_S1_S1_S1_S1_S1_S1_S1_S1_S1_S1_S1_S1_S1_S1_S1_S1_S1_S1_S1_S1_S1_S1_S1_S1_S1_S1_S1_S1_S1_S1_S1_S1_S1_S1_S1_S1_S1_S1_S1_S1_S1_S1_S1_S1_S1_S1_S1_S1_S1_S1_S1_S1_S1_S1_S1_S1_S1_S1_S1_S1_S1_S1_S1_S1_S1_S1_S1_S1_S1_S1_,@function
        .size           _Z10divergenceiidPbS_PiddddPdS1_S1_S1_S1_S1_S1_S1_S1_S1_S1_S1_S1_S1_S1_S1_S1_S1_S1_S1_S1_S1_S1_S1_S1_S1_S1_S1_S1_S1_S1_S1_S1_S1_S1_S1_S1_S1_S1_S1_S1_S1_S1_S1_S1_S1_S1_S1_S1_S1_S1_S1_S1_S1_S1_S1_S1_S1_S1_S1_S1_S1_S1_S1_S1_S1_S1_S1_S1_S1_S1_S1_,(.L_x_162 - _Z10divergenceiidPbS_PiddddPdS1_S1_S1_S1_S1_S1_S1_S1_S1_S1_S1_S1_S1_S1_S1_S1_S1_S1_S1_S1_S1_S1_S1_S1_S1_S1_S1_S1_S1_S1_S1_S1_S1_S1_S1_S1_S1_S1_S1_S1_S1_S1_S1_S1_S1_S1_S1_S1_S1_S1_S1_S1_S1_S1_S1_S1_S1_S1_S1_S1_S1_S1_S1_S1_S1_S1_S1_S1_S1_S1_S1_)
        .other          _Z10divergenceiidPbS_PiddddPdS1_S1_S1_S1_S1_S1_S1_S1_S1_S1_S1_S1_S1_S1_S1_S1_S1_S1_S1_S1_S1_S1_S1_S1_S1_S1_S1_S1_S1_S1_S1_S1_S1_S1_S1_S1_S1_S1_S1_S1_S1_S1_S1_S1_S1_S1_S1_S1_S1_S1_S1_S1_S1_S1_S1_S1_S1_S1_S1_S1_S1_S1_S1_S1_S1_S1_S1_S1_S1_S1_S1_,@"STO_CUDA_ENTRY STV_DEFAULT"
_Z10divergenceiidPbS_PiddddPdS1_S1_S1_S1_S1_S1_S1_S1_S1_S1_S1_S1_S1_S1_S1_S1_S1_S1_S1_S1_S1_S1_S1_S1_S1_S1_S1_S1_S1_S1_S1_S1_S1_S1_S1_S1_S1_S1_S1_S1_S1_S1_S1_S1_S1_S1_S1_S1_S1_S1_S1_S1_S1_S1_S1_S1_S1_S1_S1_S1_S1_S1_S1_S1_S1_S1_S1_S1_S1_S1_S1_:
.text._Z10divergenceiidPbS_PiddddPdS1_S1_S1_S1_S1_S1_S1_S1_S1_S1_S1_S1_S1_S1_S1_S1_S1_S1_S1_S1_S1_S1_S1_S1_S1_S1_S1_S1_S1_S1_S1_S1_S1_S1_S1_S1_S1_S1_S1_S1_S1_S1_S1_S1_S1_S1_S1_S1_S1_S1_S1_S1_S1_S1_S1_S1_S1_S1_S1_S1_S1_S1_S1_S1_S1_S1_S1_S1_S1_S1_S1_:
[----:B------:R-:W-:Y:S08]  /*0000*/  LDC R1, c[0x0][0x37c] ;  /* 0x0000df00ff017b82 */ /* 0x000ff00000000800 */
[----:B------:R-:W0:Y:S01]  /*0010*/  LDC R0, c[0x0][0x384] ;  /* 0x0000e100ff007b82 */ /* 0x000e220000000800 */
[----:B------:R-:W1:Y:S07]  /*0020*/  S2R R3, SR_TID.X ;  /* 0x0000000000037919 */ /* 0x000e6e0000002100 */
[----:B------:R-:W2:Y:S08]  /*0030*/  LDC R4, c[0x0][0x360] ;  /* 0x0000d800ff047b82 */ /* 0x000eb00000000800 */
[----:B------:R-:W3:Y:S01]  /*0040*/  S2UR UR4, SR_CTAID.X ;  /* 0x00000000000479c3 */ /* 0x000ee20000002500 */
[----:B0-----:R-:W-:-:S13]  /*0050*/  ISETP.GE.AND P0, PT, R0, 0x1, PT ;  /* 0x000000010000780c */ /* 0x001fda0003f06270 */
[----:B-123--:R-:W-:Y:S05]  /*0060*/  @!P0 EXIT ;  /* 0x000000000000894d */ /* 0x00efea0003800000 */
[----:B------:R-:W0:Y:S01]  /*0070*/  LDC.64 R168, c[0x0][0x3a8] ;  /* 0x0000ea00ffa87b82 */ /* 0x000e220000000a00 */
[----:B------:R-:W1:Y:S01]  /*0080*/  LDCU.128 UR12, c[0x0][0x3b0] ;  /* 0x00007600ff0c77ac */ /* 0x000e620008000c00 */
[----:B------:R-:W-:Y:S02]  /*0090*/  IMAD.MOV.U32 R170, RZ, RZ, -0x66666666 ;  /* 0x9999999affaa7424 */ /* 0x000fe400078e00ff */
[----:B------:R-:W-:Y:S02]  /*00a0*/  HFMA2 R166, -RZ, RZ, -0.0027332305908203125, -0.002735137939453125 ;  /* 0x9999999affa67431 */ /* 0x000fe400000001ff */
[----:B------:R-:W-:Y:S01]  /*00b0*/  IMAD.MOV.U32 R171, RZ, RZ, 0x40239999 ;  /* 0x40239999ffab7424 */ /* 0x000fe200078e00ff */
[----:B------:R-:W2:Y:S01]  /*00c0*/  LDCU.128 UR8, c[0x0][0x390] ;  /* 0x00007200ff0877ac */ /* 0x000ea20008000c00 */
[----:B------:R-:W-:Y:S01]  /*00d0*/  IMAD R4, R4, UR4, R3 ;  /* 0x0000000404047c24 */ /* 0x000fe2000f8e0203 */
[----:B------:R-:W3:Y:S01]  /*00e0*/  LDC.64 R164, c[0x0][0x3c0] ;  /* 0x0000f000ffa47b82 */ /* 0x000ee20000000a00 */
[----:B------:R-:W-:Y:S01]  /*00f0*/  IMAD.MOV.U32 R167, RZ, RZ, 0x40239999 ;  /* 0x40239999ffa77424 */ /* 0x000fe200078e00ff */
[----:B------:R-:W4:Y:S02]  /*0100*/  LDCU.64 UR4, c[0x0][0x358] ;  /* 0x00006b00ff0477ac */ /* 0x000f240008000a00 */
[----:B------:R-:W-:Y:S01]  /*0110*/  SHF.R.S32.HI R2, RZ, 0x1f, R4 ;  /* 0x0000001fff027819 */ /* 0x000fe20000011404 */
[----:B------:R-:W-:Y:S01]  /*0120*/  IMAD.MOV R0, RZ, RZ, -R0 ;  /* 0x000000ffff007224 */ /* 0x000fe200078e0a00 */
[----:B------:R-:W0:Y:S02]  /*0130*/  LDCU UR6, c[0x0][0x380] ;  /* 0x00007000ff0677ac */ /* 0x000e240008000800 */
[----:B------:R-:W5:Y:S01]  /*0140*/  LDC.64 R162, c[0x0][0x3c8] ;  /* 0x0000f200ffa27b82 */ /* 0x000f620000000a00 */
[----:B-1----:R-:W-:-:S02]  /*0150*/  DMUL R180, R170, -UR12 ;  /* 0x8000000caab47c28 */ /* 0x002fc40008000000 */
[----:B------:R-:W-:Y:S01]  /*0160*/  DMUL R178, R170, -UR14 ;  /* 0x8000000eaab27c28 */ /* 0x000fe20008000000 */
[----:B--2---:R-:W-:-:S04]  /*0170*/  IADD3 R172, P1, PT, R4, UR10, RZ ;  /* 0x0000000a04ac7c10 */ /* 0x004fc8000ff3e0ff */
[----:B------:R-:W1:Y:S01]  /*0180*/  LDC.64 R160, c[0x0][0x3e0] ;  /* 0x0000f800ffa07b82 */ /* 0x000e620000000a00 */
[-C--:B0-----:R-:W-:Y:S01]  /*0190*/  DMUL R170, R170, -R168.reuse ;  /* 0x800000a8aaaa7228 */ /* 0x081fe20000000000 */
[----:B------:R-:W-:Y:S01]  /*01a0*/  IADD3 R176, P0, PT, R4, UR8, RZ ;  /* 0x0000000804b07c10 */ /* 0x000fe2000ff1e0ff */
[C---:B------:R-:W-:Y:S01]  /*01b0*/  DMUL R174, R166.reuse, UR14 ;  /* 0x0000000ea6ae7c28 */ /* 0x040fe20008000000 */
[C---:B------:R-:W-:Y:S01]  /*01c0*/  IADD3.X R173, PT, PT, R2.reuse, UR11, RZ, P1, !PT ;  /* 0x0000000b02ad7c10 */ /* 0x040fe20008ffe4ff */
[C---:B------:R-:W-:Y:S01]  /*01d0*/  DMUL R168, R166.reuse, R168 ;  /* 0x000000a8a6a87228 */ /* 0x040fe20000000000 */
[----:B------:R-:W-:Y:S01]  /*01e0*/  IADD3.X R177, PT, PT, R2, UR9, RZ, P0, !PT ;  /* 0x0000000902b17c10 */ /* 0x000fe200087fe4ff */
[----:B------:R-:W-:Y:S01]  /*01f0*/  DMUL R166, R166, UR12 ;  /* 0x0000000ca6a67c28 */ /* 0x000fe20008000000 */
[----:B------:R-:W0:Y:S01]  /*0200*/  LDC.64 R158, c[0x0][0x3d0] ;  /* 0x0000f400ff9e7b82 */ /* 0x000e220000000a00 */
[----:B---3--:R-:W-:Y:S01]  /*0210*/  DMUL R164, R164, R164 ;  /* 0x000000a4a4a47228 */ /* 0x008fe20000000000 */
[----:B------:R-:W2:Y:S06]  /*0220*/  LDCU.64 UR8, c[0x0][0x388] ;  /* 0x00007100ff0877ac */ /* 0x000eac0008000a00 */
[----:B------:R-:W3:Y:S01]  /*0230*/  LDC.64 R156, c[0x0][0x3e8] ;  /* 0x0000fa00ff9c7b82 */ /* 0x000ee20000000a00 */
[----:B-----5:R-:W-:-:S07]  /*0240*/  IMAD.WIDE R162, R4, 0x8, R162 ;  /* 0x0000000804a27825 */ /* 0x020fce00078e02a2 */
[----:B------:R-:W5:Y:S01]  /*0250*/  LDC.64 R154, c[0x0][0x3d8] ;  /* 0x0000f600ff9a7b82 */ /* 0x000f620000000a00 */
[----:B-1----:R-:W-:-:S07]  /*0260*/  IMAD.WIDE R160, R4, 0x8, R160 ;  /* 0x0000000804a07825 */ /* 0x002fce00078e02a0 */
[----:B------:R-:W1:Y:S01]  /*0270*/  LDC.64 R152, c[0x0][0x3f0] ;  /* 0x0000fc00ff987b82 */ /* 0x000e620000000a00 */
[----:B0-----:R-:W-:-:S07]  /*0280*/  IMAD.WIDE R158, R4, 0x8, R158 ;  /* 0x00000008049e7825 */ /* 0x001fce00078e029e */
[----:B------:R-:W0:Y:S01]  /*0290*/  LDC.64 R150, c[0x0][0x3f8] ;  /* 0x0000fe00ff967b82 */ /* 0x000e220000000a00 */
[----:B---3--:R-:W-:-:S07]  /*02a0*/  IMAD.WIDE R156, R4, 0x8, R156 ;  /* 0x00000008049c7825 */ /* 0x008fce00078e029c */
        /* <DEDUP_REMOVED lines=131> */
[----:B-1----:R-:W-:-:S04]  /*0ae0*/  IMAD.WIDE R24, R4, 0x8, R24 ;  /* 0x0000000804187825 */ /* 0x002fc800078e0218 */
[----:B0-----:R-:W-:-:S04]  /*0af0*/  IMAD.WIDE R22, R4, 0x8, R22 ;  /* 0x0000000804167825 */ /* 0x001fc800078e0216 */
[----:B---3--:R-:W-:-:S04]  /*0b00*/  IMAD.WIDE R20, R4, 0x8, R20 ;  /* 0x0000000804147825 */ /* 0x008fc800078e0214 */
[----:B--2-45:R-:W-:-:S07]  /*0b10*/  IMAD.WIDE R18, R4, 0x8, R18 ;  /* 0x0000000804127825 */ /* 0x034fce00078e0212 */
.L_x_146:
[----:B------:R-:W-:Y:S01]  /*0b20*/  ISETP.GE.AND P0, PT, R4, UR6, PT ;  /* 0x0000000604007c0c */ /* 0x000fe2000bf06270 */
[----:B------:R-:W-:Y:S01]  /*0b30*/  BSSY.RECONVERGENT B0, `(.L_x_0) ;  /* 0x0000978000007945 */ /* 0x000fe20003800200 */
[----:B------:R-:W-:-:S04]  /*0b40*/  IADD3 R0, PT, PT, R0, 0x1, RZ ;  /* 0x0000000100007810 */ /* 0x000fc80007ffe0ff */
[----:B------:R-:W-:-:S07]  /*0b50*/  ISETP.NE.AND P1, PT, R0, RZ, PT ;  /* 0x000000ff0000720c */ /* 0x000fce0003f25270 */
[----:B--2---:R-:W-:Y:S06]  /*0b60*/  @P0 BRA `(.L_x_1) ;  /* 0x0000009400d00947 */ /* 0x004fec0003800000 */
[----:B------:R-:W2:Y:S02]  /*0b70*/  LDG.E.U8 R2, desc[UR4][R176.64] ;  /* 0x00000004b0027981 */ /* 0x000ea4000c1e1100 */
[----:B--2---:R-:W-:-:S13]  /*0b80*/  ISETP.NE.AND P0, PT, R2, RZ, PT ;  /* 0x000000ff0200720c */ /* 0x004fda0003f05270 */
[----:B------:R-:W-:Y:S05]  /*0b90*/  @!P0 BRA `(.L_x_1) ;  /* 0x0000009400c48947 */ /* 0x000fea0003800000 */
[----:B------:R-:W2:Y:S04]  /*0ba0*/  LDG.E.64 R184, desc[UR4][R158.64] ;  /* 0x000000049eb87981 */ /* 0x000ea8000c1e1b00 */
[----:B------:R-:W2:Y:S04]  /*0bb0*/  LDG.E.64 R6, desc[UR4][R156.64] ;  /* 0x000000049c067981 */ /* 0x000ea8000c1e1b00 */
[----:B------:R-:W3:Y:S04]  /*0bc0*/  LDG.E.64 R186, desc[UR4][R162.64] ;  /* 0x00000004a2ba7981 */ /* 0x000ee8000c1e1b00 */
[----:B------:R-:W3:Y:S04]  /*0bd0*/  LDG.E.64 R2, desc[UR4][R160.64] ;  /* 0x00000004a0027981 */ /* 0x000ee8000c1e1b00 */
[----:B------:R-:W4:Y:S04]  /*0be0*/  LDG.E.64 R182, desc[UR4][R154.64] ;  /* 0x000000049ab67981 */ /* 0x000f28000c1e1b00 */
[----:B------:R-:W4:Y:S01]  /*0bf0*/  LDG.E.64 R8, desc[UR4][R152.64] ;  /* 0x0000000498087981 */ /* 0x000f22000c1e1b00 */
[----:B------:R-:W-:Y:S01]  /*0c00*/  IMAD.MOV.U32 R12, RZ, RZ, 0x0 ;  /* 0x00000000ff0c7424 */ /* 0x000fe200078e00ff */
[----:B------:R-:W-:Y:S01]  /*0c10*/  MOV R13, 0x3fd80000 ;  /* 0x3fd80000000d7802 */ /* 0x000fe20000000f00 */
[----:B------:R-:W-:Y:S01]  /*0c20*/  BSSY.RECONVERGENT B2, `(.L_x_2) ;  /* 0x000001f000027945 */ /* 0x000fe20003800200 */
[----:B--2---:R-:W-:-:S02]  /*0c30*/  DADD R6, R184, -R6 ;  /* 0x00000000b8067229 */ /* 0x004fc40000000806 */
[----:B---3--:R-:W-:-:S06]  /*0c40*/  DADD R2, R186, -R2 ;  /* 0x00000000ba027229 */ /* 0x008fcc0000000802 */
[----:B------:R-:W-:Y:S02]  /*0c50*/  DMUL R6, R6, R6 ;  /* 0x0000000606067228 */ /* 0x000fe40000000000 */
[----:B----4-:R-:W-:-:S06]  /*0c60*/  DADD R8, R182, -R8 ;  /* 0x00000000b6087229 */ /* 0x010fcc0000000808 */
[-C--:B------:R-:W-:Y:S02]  /*0c70*/  DFMA R6, R2, R2.reuse, R6 ;  /* 0x000000020206722b */ /* 0x080fe40000000006 */
[----:B------:R-:W-:-:S06]  /*0c80*/  DMUL R188, R180, R2 ;  /* 0x00000002b4bc7228 */ /* 0x000fcc0000000000 */
[----:B------:R-:W-:-:S06]  /*0c90*/  DFMA R10, R8, R8, R6 ;  /* 0x00000008080a722b */ /* 0x000fcc0000000006 */
[----:B------:R-:W0:Y:S04]  /*0ca0*/  MUFU.RSQ64H R7, R11 ;  /* 0x0000000b00077308 */ /* 0x000e280000001c00 */
[----:B------:R-:W-:-:S05]  /*0cb0*/  VIADD R6, R11, 0xfcb00000 ;  /* 0xfcb000000b067836 */ /* 0x000fca0000000000 */
[----:B------:R-:W-:Y:S01]  /*0cc0*/  ISETP.GE.U32.AND P0, PT, R6, 0x7ca00000, PT ;  /* 0x7ca000000600780c */ /* 0x000fe20003f06070 */
[----:B0-----:R-:W-:-:S08]  /*0cd0*/  DMUL R8, R6, R6 ;  /* 0x0000000606087228 */ /* 0x001fd00000000000 */
[----:B------:R-:W-:-:S08]  /*0ce0*/  DFMA R8, R10, -R8, 1 ;  /* 0x3ff000000a08742b */ /* 0x000fd00000000808 */
[----:B------:R-:W-:Y:S02]  /*0cf0*/  DFMA R12, R8, R12, 0.5 ;  /* 0x3fe00000080c742b */ /* 0x000fe4000000000c */
[----:B------:R-:W-:-:S08]  /*0d00*/  DMUL R8, R6, R8 ;  /* 0x0000000806087228 */ /* 0x000fd00000000000 */
[----:B------:R-:W-:-:S08]  /*0d10*/  DFMA R14, R12, R8, R6 ;  /* 0x000000080c0e722b */ /* 0x000fd00000000006 */
[----:B------:R-:W-:Y:S02]  /*0d20*/  DMUL R16, R10, R14 ;  /* 0x0000000e0a107228 */ /* 0x000fe40000000000 */
[----:B------:R-:W-:Y:S02]  /*0d30*/  VIADD R13, R15, 0xfff00000 ;  /* 0xfff000000f0d7836 */ /* 0x000fe40000000000 */
[----:B------:R-:W-:-:S04]  /*0d40*/  IMAD.MOV.U32 R12, RZ, RZ, R14 ;  /* 0x000000ffff0c7224 */ /* 0x000fc800078e000e */
[----:B------:R-:W-:-:S08]  /*0d50*/  DFMA R8, R16, -R16, R10 ;  /* 0x800000101008722b */ /* 0x000fd0000000000a */
[----:B------:R-:W-:Y:S01]  /*0d60*/  DFMA R2, R8, R12, R16 ;  /* 0x0000000c0802722b */ /* 0x000fe20000000010 */
[----:B------:R-:W-:Y:S10]  /*0d70*/  @!P0 BRA `(.L_x_3) ;  /* 0x0000000000248947 */ /* 0x000ff40003800000 */
[----:B------:R-:W-:Y:S01]  /*0d80*/  MOV R12, R10 ;  /* 0x0000000a000c7202 */ /* 0x000fe20000000f00 */
[----:B------:R-:W-:Y:S01]  /*0d90*/  IMAD.MOV.U32 R10, RZ, RZ, R8 ;  /* 0x000000ffff0a7224 */ /* 0x000fe200078e0008 */
[----:B------:R-:W-:Y:S01]  /*0da0*/  MOV R7, R17 ;  /* 0x0000001100077202 */ /* 0x000fe20000000f00 */
[----:B------:R-:W-:Y:S01]  /*0db0*/  IMAD.MOV.U32 R8, RZ, RZ, R16 ;  /* 0x000000ffff087224 */ /* 0x000fe200078e0010 */
[----:B------:R-:W-:Y:S01]  /*0dc0*/  MOV R16, 0xdf0 ;  /* 0x00000df000107802 */ /* 0x000fe20000000f00 */
[----:B------:R-:W-:-:S07]  /*0dd0*/  IMAD.MOV.U32 R5, RZ, RZ, R13 ;  /* 0x000000ffff057224 */ /* 0x000fce00078e000d */
[----:B------:R-:W-:Y:S05]  /*0de0*/  CALL.REL.NOINC `($__internal_1_$__cuda_sm20_dsqrt_rn_f64_mediumpath_v1) ;  /* 0x0000009800a87944 */ /* 0x000fea0003c00000 */
[----:B------:R-:W-:Y:S01]  /*0df0*/  IMAD.MOV.U32 R2, RZ, RZ, R6 ;  /* 0x000000ffff027224 */ /* 0x000fe200078e0006 */
[----:B------:R-:W-:-:S07]  /*0e00*/  MOV R3, R5 ;  /* 0x0000000500037202 */ /* 0x000fce0000000f00 */
.L_x_3:
[----:B------:R-:W-:Y:S05]  /*0e10*/  BSYNC.RECONVERGENT B2 ;  /* 0x0000000000027941 */ /* 0x000fea0003800200 */
.L_x_2:
[-C--:B------:R-:W-:Y:S01]  /*0e20*/  DMUL R6, R2, R2.reuse ;  /* 0x0000000202067228 */ /* 0x080fe20000000000 */
[----:B------:R-:W-:Y:S01]  /*0e30*/  FSETP.GEU.AND P2, PT, |R189|, 6.5827683646048100446e-37, PT ;  /* 0x03600000bd00780b */ /* 0x000fe20003f4e200 */
[----:B------:R-:W-:Y:S06]  /*0e40*/  BSSY.RECONVERGENT B2, `(.L_x_4) ;  /* 0x0000014000027945 */ /* 0x000fec0003800200 */
[----:B------:R-:W-:Y:S01]  /*0e50*/  DMUL R14, R6, R2 ;  /* 0x00000002060e7228 */ /* 0x000fe20000000000 */
[----:B------:R-:W-:-:S05]  /*0e60*/  IMAD.MOV.U32 R2, RZ, RZ, 0x1 ;  /* 0x00000001ff027424 */ /* 0x000fca00078e00ff */
[----:B------:R-:W0:Y:S02]  /*0e70*/  MUFU.RCP64H R3, R15 ;  /* 0x0000000f00037308 */ /* 0x000e240000001800 */
[----:B0-----:R-:W-:-:S08]  /*0e80*/  DFMA R6, -R14, R2, 1 ;  /* 0x3ff000000e06742b */ /* 0x001fd00000000102 */
[----:B------:R-:W-:-:S08]  /*0e90*/  DFMA R6, R6, R6, R6 ;  /* 0x000000060606722b */ /* 0x000fd00000000006 */
[----:B------:R-:W-:-:S08]  /*0ea0*/  DFMA R6, R2, R6, R2 ;  /* 0x000000060206722b */ /* 0x000fd00000000002 */
[----:B------:R-:W-:-:S08]  /*0eb0*/  DFMA R2, -R14, R6, 1 ;  /* 0x3ff000000e02742b */ /* 0x000fd00000000106 */
[----:B------:R-:W-:-:S08]  /*0ec0*/  DFMA R2, R6, R2, R6 ;  /* 0x000000020602722b */ /* 0x000fd00000000006 */
[----:B------:R-:W-:-:S08]  /*0ed0*/  DMUL R6, R188, R2 ;  /* 0x00000002bc067228 */ /* 0x000fd00000000000 */
[----:B------:R-:W-:-:S08]  /*0ee0*/  DFMA R8, -R14, R6, R188 ;  /* 0x000000060e08722b */ /* 0x000fd000000001bc */
[----:B------:R-:W-:-:S10]  /*0ef0*/  DFMA R2, R2, R8, R6 ;  /* 0x000000080202722b */ /* 0x000fd40000000006 */
[----:B------:R-:W-:-:S05]  /*0f00*/  FFMA R5, RZ, R15, R3 ;  /* 0x0000000fff057223 */ /* 0x000fca0000000003 */
[----:B------:R-:W-:-:S13]  /*0f10*/  FSETP.GT.AND P0, PT, |R5|, 1.469367938527859385e-39, PT ;  /* 0x001000000500780b */ /* 0x000fda0003f04200 */
[----:B------:R-:W-:Y:S05]  /*0f20*/  @P0 BRA P2, `(.L_x_5) ;  /* 0x0000000000140947 */ /* 0x000fea0001000000 */
[----:B------:R-:W-:Y:S01]  /*0f30*/  IMAD.MOV.U32 R7, RZ, RZ, R15 ;  /* 0x000000ffff077224 */ /* 0x000fe200078e000f */
[----:B------:R-:W-:-:S07]  /*0f40*/  MOV R6, 0xf60 ;  /* 0x00000f6000067802 */ /* 0x000fce0000000f00 */
[----:B------:R-:W-:Y:S05]  /*0f50*/  CALL.REL.NOINC `($__internal_0_$__cuda_sm20_div_rn_f64_full) ;  /* 0x0000009000e07944 */ /* 0x000fea0003c00000 */
[----:B------:R-:W-:Y:S01]  /*0f60*/  MOV R2, R190 ;  /* 0x000000be00027202 */ /* 0x000fe20000000f00 */
[----:B------:R-:W-:-:S07]  /*0f70*/  IMAD.MOV.U32 R3, RZ, RZ, R191 ;  /* 0x000000ffff037224 */ /* 0x000fce00078e00bf */
.L_x_5:
[----:B------:R-:W-:Y:S05]  /*0f80*/  BSYNC.RECONVERGENT B2 ;  /* 0x0000000000027941 */ /* 0x000fea0003800200 */
.L_x_4:
[----:B------:R-:W2:Y:S04]  /*0f90*/  LDG.E.64 R8, desc[UR4][R148.64] ;  /* 0x0000000494087981 */ /* 0x000ea8000c1e1b00 */
[----:B------:R-:W3:Y:S04]  /*0fa0*/  LDG.E.64 R6, desc[UR4][R150.64] ;  /* 0x0000000496067981 */ /* 0x000ee8000c1e1b00 */
[----:B------:R-:W4:Y:S01]  /*0fb0*/  LDG.E.64 R10, desc[UR4][R146.64] ;  /* 0x00000004920a7981 */ /* 0x000f22000c1e1b00 */
[----:B------:R-:W-:Y:S01]  /*0fc0*/  MOV R12, 0x0 ;  /* 0x00000000000c7802 */ /* 0x000fe20000000f00 */
[----:B------:R-:W-:Y:S01]  /*0fd0*/  IMAD.MOV.U32 R13, RZ, RZ, 0x3fd80000 ;  /* 0x3fd80000ff0d7424 */ /* 0x000fe200078e00ff */
[----:B------:R-:W-:Y:S01]  /*0fe0*/  BSSY.RECONVERGENT B2, `(.L_x_6) ;  /* 0x000001f000027945 */ /* 0x000fe20003800200 */
[----:B--2---:R-:W-:-:S02]  /*0ff0*/  DADD R8, R184, -R8 ;  /* 0x00000000b8087229 */ /* 0x004fc40000000808 */
[----:B---3--:R-:W-:-:S06]  /*1000*/  DADD R6, R186, -R6 ;  /* 0x00000000ba067229 */ /* 0x008fcc0000000806 */
[----:B------:R-:W-:Y:S02]  /*1010*/  DMUL R8, R8, R8 ;  /* 0x0000000808087228 */ /* 0x000fe40000000000 */
[----:B----4-:R-:W-:Y:S02]  /*1020*/  DADD R10, R182, -R10 ;  /* 0x00000000b60a7229 */ /* 0x010fe4000000080a */
[----:B------:R-:W-:-:S04]  /*1030*/  DMUL R188, R174, R6 ;  /* 0x00000006aebc7228 */ /* 0x000fc80000000000 */
[----:B------:R-:W-:-:S08]  /*1040*/  DFMA R8, R6, R6, R8 ;  /* 0x000000060608722b */ /* 0x000fd00000000008 */
        /* <DEDUP_REMOVED lines=10> */
[----:B------:R-:W-:Y:S01]  /*10f0*/  VIADD R13, R15, 0xfff00000 ;  /* 0xfff000000f0d7836 */ /* 0x000fe20000000000 */
[----:B------:R-:W-:-:S05]  /*1100*/  MOV R12, R14 ;  /* 0x0000000e000c7202 */ /* 0x000fca0000000f00 */
[----:B------:R-:W-:-:S08]  /*1110*/  DFMA R8, R182, -R182, R10 ;  /* 0x800000b6b608722b */ /* 0x000fd0000000000a */
[----:B------:R-:W-:Y:S01]  /*1120*/  DFMA R6, R8, R12, R182 ;  /* 0x0000000c0806722b */ /* 0x000fe200000000b6 */
[----:B------:R-:W-:Y:S10]  /*1130*/  @!P0 BRA `(.L_x_7) ;  /* 0x0000000000248947 */ /* 0x000ff40003800000 */
[----:B------:R-:W-:Y:S01]  /*1140*/  IMAD.MOV.U32 R12, RZ, RZ, R10 ;  /* 0x000000ffff0c7224 */ /* 0x000fe200078e000a */
[----:B------:R-:W-:Y:S01]  /*1150*/  MOV R5, R13 ;  /* 0x0000000d00057202 */ /* 0x000fe20000000f00 */
[----:B------:R-:W-:Y:S01]  /*1160*/  IMAD.MOV.U32 R10, RZ, RZ, R8 ;  /* 0x000000ffff0a7224 */ /* 0x000fe200078e0008 */
[----:B------:R-:W-:Y:S01]  /*1170*/  MOV R8, R182 ;  /* 0x000000b600087202 */ /* 0x000fe20000000f00 */
[----:B------:R-:W-:Y:S01]  /*1180*/  IMAD.MOV.U32 R6, RZ, RZ, R16 ;  /* 0x000000ffff067224 */ /* 0x000fe200078e0010 */
[----:B------:R-:W-:Y:S01]  /*1190*/  MOV R16, 0x11c0 ;  /* 0x000011c000107802 */ /* 0x000fe20000000f00 */
[----:B------:R-:W-:-:S07]  /*11a0*/  IMAD.MOV.U32 R7, RZ, RZ, R183 ;  /* 0x000000ffff077224 */ /* 0x000fce00078e00b7 */
[----:B------:R-:W-:Y:S05]  /*11b0*/  CALL.REL.NOINC `($__internal_1_$__cuda_sm20_dsqrt_rn_f64_mediumpath_v1) ;  /* 0x0000009400b47944 */ /* 0x000fea0003c00000 */
[----:B------:R-:W-:-:S07]  /*11c0*/  IMAD.MOV.U32 R7, RZ, RZ, R5 ;  /* 0x000000ffff077224 */ /* 0x000fce00078e0005 */
.L_x_7:
[----:B------:R-:W-:Y:S05]  /*11d0*/  BSYNC.RECONVERGENT B2 ;  /* 0x0000000000027941 */ /* 0x000fea0003800200 */
.L_x_6:
        /* <DEDUP_REMOVED lines=17> */
[----:B------:R-:W-:Y:S02]  /*12f0*/  MOV R7, R15 ;  /* 0x0000000f00077202 */ /* 0x000fe40000000f00 */
[----:B------:R-:W-:-:S07]  /*1300*/  MOV R6, 0x1320 ;  /* 0x0000132000067802 */ /* 0x000fce0000000f00 */
[----:B------:R-:W-:Y:S05]  /*1310*/  CALL.REL.NOINC `($__internal_0_$__cuda_sm20_div_rn_f64_full) ;  /* 0x0000008c00f07944 */ /* 0x000fea0003c00000 */
.L_x_9:
[----:B------:R-:W-:Y:S05]  /*1320*/  BSYNC.RECONVERGENT B2 ;  /* 0x0000000000027941 */ /* 0x000fea0003800200 */
.L_x_8:
[----:B------:R-:W-:-:S07]  /*1330*/  DADD R2, -R190, R2 ;  /* 0x00000000be027229 */ /* 0x000fce0000000102 */
[----:B------:R0:W-:Y:S04]  /*1340*/  STG.E.64 desc[UR4][R144.64], R2 ;  /* 0x0000000290007986 */ /* 0x0001e8000c101b04 */
[----:B------:R-:W2:Y:S04]  /*1350*/  LDG.E.64 R186, desc[UR4][R158.64] ;  /* 0x000000049eba7981 */ /* 0x000ea8000c1e1b00 */
[----:B------:R-:W2:Y:S04]  /*1360*/  LDG.E.64 R6, desc[UR4][R156.64] ;  /* 0x000000049c067981 */ /* 0x000ea8000c1e1b00 */
[----:B------:R-:W3:Y:S04]  /*1370*/  LDG.E.64 R184, desc[UR4][R162.64] ;  /* 0x00000004a2b87981 */ /* 0x000ee8000c1e1b00 */
[----:B------:R-:W3:Y:S04]  /*1380*/  LDG.E.64 R8, desc[UR4][R160.64] ;  /* 0x00000004a0087981 */ /* 0x000ee8000c1e1b00 */
[----:B------:R-:W4:Y:S04]  /*1390*/  LDG.E.64 R182, desc[UR4][R154.64] ;  /* 0x000000049ab67981 */ /* 0x000f28000c1e1b00 */
[----:B------:R-:W4:Y:S01]  /*13a0*/  LDG.E.64 R12, desc[UR4][R152.64] ;  /* 0x00000004980c7981 */ /* 0x000f22000c1e1b00 */
[----:B------:R-:W-:Y:S01]  /*13b0*/  BSSY.RECONVERGENT B2, `(.L_x_10) ;  /* 0x0000021000027945 */ /* 0x000fe20003800200 */
[----:B--2---:R-:W-:-:S02]  /*13c0*/  DADD R6, R186, -R6 ;  /* 0x00000000ba067229 */ /* 0x004fc40000000806 */
[----:B---3--:R-:W-:-:S06]  /*13d0*/  DADD R8, R184, -R8 ;  /* 0x00000000b8087229 */ /* 0x008fcc0000000808 */
[-C--:B------:R-:W-:Y:S02]  /*13e0*/  DMUL R10, R6, R6.reuse ;  /* 0x00000006060a7228 */ /* 0x080fe40000000000 */
[----:B------:R-:W-:Y:S02]  /*13f0*/  DMUL R188, R180, R6 ;  /* 0x00000006b4bc7228 */ /* 0x000fe40000000000 */
[----:B----4-:R-:W-:-:S04]  /*1400*/  DADD R12, R182, -R12 ;  /* 0x00000000b60c7229 */ /* 0x010fc8000000080c */
[----:B------:R-:W-:-:S08]  /*1410*/  DFMA R10, R8, R8, R10 ;  /* 0x00000008080a722b */ /* 0x000fd0000000000a */
[----:B------:R-:W-:Y:S01]  /*1420*/  DFMA R10, R12, R12, R10 ;  /* 0x0000000c0c0a722b */ /* 0x000fe2000000000a */
[----:B------:R-:W-:Y:S01]  /*1430*/  IMAD.MOV.U32 R12, RZ, RZ, 0x0 ;  /* 0x00000000ff0c7424 */ /* 0x000fe200078e00ff */
[----:B------:R-:W-:-:S04]  /*1440*/  MOV R13, 0x3fd80000 ;  /* 0x3fd80000000d7802 */ /* 0x000fc80000000f00 */
[----:B0-----:R-:W0:Y:S04]  /*1450*/  MUFU.RSQ64H R3, R11 ;  /* 0x0000000b00037308 */ /* 0x001e280000001c00 */
        /* <DEDUP_REMOVED lines=18> */
[----:B------:R-:W-:Y:S02]  /*1580*/  IMAD.MOV.U32 R6, RZ, RZ, R2 ;  /* 0x000000ffff067224 */ /* 0x000fe400078e0002 */
[----:B------:R-:W-:-:S07]  /*1590*/  IMAD.MOV.U32 R5, RZ, RZ, R13 ;  /* 0x000000ffff057224 */ /* 0x000fce00078e000d */
[----:B------:R-:W-:Y:S05]  /*15a0*/  CALL.REL.NOINC `($__internal_1_$__cuda_sm20_dsqrt_rn_f64_mediumpath_v1) ;  /* 0x0000009000b87944 */ /* 0x000fea0003c00000 */
[----:B------:R-:W-:-:S07]  /*15b0*/  MOV R7, R5 ;  /* 0x0000000500077202 */ /* 0x000fce0000000f00 */
.L_x_11:
[----:B------:R-:W-:Y:S05]  /*15c0*/  BSYNC.RECONVERGENT B2 ;  /* 0x0000000000027941 */ /* 0x000fea0003800200 */
.L_x_10:
        /* <DEDUP_REMOVED lines=22> */
.L_x_13:
[----:B------:R-:W-:Y:S05]  /*1730*/  BSYNC.RECONVERGENT B2 ;  /* 0x0000000000027941 */ /* 0x000fea0003800200 */
.L_x_12:
[----:B------:R-:W2:Y:S04]  /*1740*/  LDG.E.64 R6, desc[UR4][R148.64] ;  /* 0x0000000494067981 */ /* 0x000ea8000c1e1b00 */
[----:B------:R-:W3:Y:S04]  /*1750*/  LDG.E.64 R8, desc[UR4][R150.64] ;  /* 0x0000000496087981 */ /* 0x000ee8000c1e1b00 */
[----:B------:R-:W4:Y:S01]  /*1760*/  LDG.E.64 R12, desc[UR4][R146.64] ;  /* 0x00000004920c7981 */ /* 0x000f22000c1e1b00 */
[----:B------:R-:W-:Y:S01]  /*1770*/  BSSY.RECONVERGENT B2, `(.L_x_14) ;  /* 0x0000021000027945 */ /* 0x000fe20003800200 */
[----:B--2---:R-:W-:-:S02]  /*1780*/  DADD R6, R186, -R6 ;  /* 0x00000000ba067229 */ /* 0x004fc40000000806 */
[----:B---3--:R-:W-:-:S06]  /*1790*/  DADD R8, R184, -R8 ;  /* 0x00000000b8087229 */ /* 0x008fcc0000000808 */
[-C--:B------:R-:W-:Y:S02]  /*17a0*/  DMUL R10, R6, R6.reuse ;  /* 0x00000006060a7228 */ /* 0x080fe40000000000 */
[----:B----4-:R-:W-:Y:S02]  /*17b0*/  DADD R12, R182, -R12 ;  /* 0x00000000b60c7229 */ /* 0x010fe4000000080c */
[----:B------:R-:W-:-:S04]  /*17c0*/  DMUL R188, R174, R6 ;  /* 0x00000006aebc7228 */ /* 0x000fc80000000000 */
[----:B------:R-:W-:-:S08]  /*17d0*/  DFMA R10, R8, R8, R10 ;  /* 0x00000008080a722b */ /* 0x000fd0000000000a */
[----:B------:R-:W-:Y:S01]  /*17e0*/  DFMA R10, R12, R12, R10 ;  /* 0x0000000c0c0a722b */ /* 0x000fe2000000000a */
[----:B------:R-:W-:Y:S01]  /*17f0*/  MOV R12, 0x0 ;  /* 0x00000000000c7802 */ /* 0x000fe20000000f00 */
[----:B------:R-:W-:-:S04]  /*1800*/  IMAD.MOV.U32 R13, RZ, RZ, 0x3fd80000 ;  /* 0x3fd80000ff0d7424 */ /* 0x000fc800078e00ff */
        /* <DEDUP_REMOVED lines=23> */
.L_x_15:
[----:B------:R-:W-:Y:S05]  /*1980*/  BSYNC.RECONVERGENT B2 ;  /* 0x0000000000027941 */ /* 0x000fea0003800200 */
.L_x_14:
        /* <DEDUP_REMOVED lines=20> */
.L_x_17:
[----:B------:R-:W-:Y:S05]  /*1ad0*/  BSYNC.RECONVERGENT B2 ;  /* 0x0000000000027941 */ /* 0x000fea0003800200 */
.L_x_16:
        /* <DEDUP_REMOVED lines=15> */
[----:B------:R-:W-:Y:S02]  /*1bd0*/  DFMA R10, R8, R8, R10 ;  /* 0x00000008080a722b */ /* 0x000fe4000000000a */
[----:B------:R-:W-:-:S06]  /*1be0*/  DMUL R188, R180, R6 ;  /* 0x00000006b4bc7228 */ /* 0x000fcc0000000000 */
[----:B------:R-:W-:-:S06]  /*1bf0*/  DFMA R10, R6, R6, R10 ;  /* 0x00000006060a722b */ /* 0x000fcc000000000a */
        /* <DEDUP_REMOVED lines=23> */
.L_x_19:
[----:B------:R-:W-:Y:S05]  /*1d70*/  BSYNC.RECONVERGENT B2 ;  /* 0x0000000000027941 */ /* 0x000fea0003800200 */
.L_x_18:
        /* <DEDUP_REMOVED lines=22> */
.L_x_21:
[----:B------:R-:W-:Y:S05]  /*1ee0*/  BSYNC.RECONVERGENT B2 ;  /* 0x0000000000027941 */ /* 0x000fea0003800200 */
.L_x_20:
        /* <DEDUP_REMOVED lines=36> */
.L_x_23:
[----:B------:R-:W-:Y:S05]  /*2130*/  BSYNC.RECONVERGENT B2 ;  /* 0x0000000000027941 */ /* 0x000fea0003800200 */
.L_x_22:
        /* <DEDUP_REMOVED lines=20> */
.L_x_25:
[----:B------:R-:W-:Y:S05]  /*2280*/  BSYNC.RECONVERGENT B2 ;  /* 0x0000000000027941 */ /* 0x000fea0003800200 */
.L_x_24:
        /* <DEDUP_REMOVED lines=41> */
.L_x_27:
[----:B------:R-:W-:Y:S05]  /*2520*/  BSYNC.RECONVERGENT B2 ;  /* 0x0000000000027941 */ /* 0x000fea0003800200 */
.L_x_26:
        /* <DEDUP_REMOVED lines=22> */
.L_x_29:
[----:B------:R-:W-:Y:S05]  /*2690*/  BSYNC.RECONVERGENT B2 ;  /* 0x0000000000027941 */ /* 0x000fea0003800200 */
.L_x_28:
        /* <DEDUP_REMOVED lines=36> */
.L_x_31:
[----:B------:R-:W-:Y:S05]  /*28e0*/  BSYNC.RECONVERGENT B2 ;  /* 0x0000000000027941 */ /* 0x000fea0003800200 */
.L_x_30:
        /* <DEDUP_REMOVED lines=20> */
.L_x_33:
[----:B------:R-:W-:Y:S05]  /*2a30*/  BSYNC.RECONVERGENT B2 ;  /* 0x0000000000027941 */ /* 0x000fea0003800200 */
.L_x_32:
        /* <DEDUP_REMOVED lines=41> */
.L_x_35:
[----:B------:R-:W-:Y:S05]  /*2cd0*/  BSYNC.RECONVERGENT B2 ;  /* 0x0000000000027941 */ /* 0x000fea0003800200 */
.L_x_34:
        /* <DEDUP_REMOVED lines=22> */
.L_x_37:
[----:B------:R-:W-:Y:S05]  /*2e40*/  BSYNC.RECONVERGENT B2 ;  /* 0x0000000000027941 */ /* 0x000fea0003800200 */
.L_x_36:
        /* <DEDUP_REMOVED lines=36> */
.L_x_39:
[----:B------:R-:W-:Y:S05]  /*3090*/  BSYNC.RECONVERGENT B2 ;  /* 0x0000000000027941 */ /* 0x000fea0003800200 */
.L_x_38:
        /* <DEDUP_REMOVED lines=20> */
.L_x_41:
[----:B------:R-:W-:Y:S05]  /*31e0*/  BSYNC.RECONVERGENT B2 ;  /* 0x0000000000027941 */ /* 0x000fea0003800200 */
.L_x_40:
        /* <DEDUP_REMOVED lines=41> */
.L_x_43:
[----:B------:R-:W-:Y:S05]  /*3480*/  BSYNC.RECONVERGENT B2 ;  /* 0x0000000000027941 */ /* 0x000fea0003800200 */
.L_x_42:
        /* <DEDUP_REMOVED lines=22> */
.L_x_45:
[----:B------:R-:W-:Y:S05]  /*35f0*/  BSYNC.RECONVERGENT B2 ;  /* 0x0000000000027941 */ /* 0x000fea0003800200 */
.L_x_44:
        /* <DEDUP_REMOVED lines=36> */
.L_x_47:
[----:B------:R-:W-:Y:S05]  /*3840*/  BSYNC.RECONVERGENT B2 ;  /* 0x0000000000027941 */ /* 0x000fea0003800200 */
.L_x_46:
        /* <DEDUP_REMOVED lines=20> */
.L_x_49:
[----:B------:R-:W-:Y:S05]  /*3990*/  BSYNC.RECONVERGENT B2 ;  /* 0x0000000000027941 */ /* 0x000fea0003800200 */
.L_x_48:
        /* <DEDUP_REMOVED lines=41> */
.L_x_51:
[----:B------:R-:W-:Y:S05]  /*3c30*/  BSYNC.RECONVERGENT B2 ;  /* 0x0000000000027941 */ /* 0x000fea0003800200 */
.L_x_50:
        /* <DEDUP_REMOVED lines=22> */
.L_x_53:
[----:B------:R-:W-:Y:S05]  /*3da0*/  BSYNC.RECONVERGENT B2 ;  /* 0x0000000000027941 */ /* 0x000fea0003800200 */
.L_x_52:
        /* <DEDUP_REMOVED lines=36> */
.L_x_55:
[----:B------:R-:W-:Y:S05]  /*3ff0*/  BSYNC.RECONVERGENT B2 ;  /* 0x0000000000027941 */ /* 0x000fea0003800200 */
.L_x_54:
        /* <DEDUP_REMOVED lines=20> */
.L_x_57:
[----:B------:R-:W-:Y:S05]  /*4140*/  BSYNC.RECONVERGENT B2 ;  /* 0x0000000000027941 */ /* 0x000fea0003800200 */
.L_x_56:
        /* <DEDUP_REMOVED lines=41> */
.L_x_59:
[----:B------:R-:W-:Y:S05]  /*43e0*/  BSYNC.RECONVERGENT B2 ;  /* 0x0000000000027941 */ /* 0x000fea0003800200 */
.L_x_58:
        /* <DEDUP_REMOVED lines=22> */
.L_x_61:
[----:B------:R-:W-:Y:S05]  /*4550*/  BSYNC.RECONVERGENT B2 ;  /* 0x0000000000027941 */ /* 0x000fea0003800200 */
.L_x_60:
        /* <DEDUP_REMOVED lines=36> */
.L_x_63:
[----:B------:R-:W-:Y:S05]  /*47a0*/  BSYNC.RECONVERGENT B2 ;  /* 0x0000000000027941 */ /* 0x000fea0003800200 */
.L_x_62:
        /* <DEDUP_REMOVED lines=20> */
.L_x_65:
[----:B------:R-:W-:Y:S05]  /*48f0*/  BSYNC.RECONVERGENT B2 ;  /* 0x0000000000027941 */ /* 0x000fea0003800200 */
.L_x_64:
        /* <DEDUP_REMOVED lines=41> */
.L_x_67:
[----:B------:R-:W-:Y:S05]  /*4b90*/  BSYNC.RECONVERGENT B2 ;  /* 0x0000000000027941 */ /* 0x000fea0003800200 */
.L_x_66:
        /* <DEDUP_REMOVED lines=22> */
.L_x_69:
[----:B------:R-:W-:Y:S05]  /*4d00*/  BSYNC.RECONVERGENT B2 ;  /* 0x0000000000027941 */ /* 0x000fea0003800200 */
.L_x_68:
        /* <DEDUP_REMOVED lines=36> */
.L_x_71:
[----:B------:R-:W-:Y:S05]  /*4f50*/  BSYNC.RECONVERGENT B2 ;  /* 0x0000000000027941 */ /* 0x000fea0003800200 */
.L_x_70:
        /* <DEDUP_REMOVED lines=20> */
.L_x_73:
[----:B------:R-:W-:Y:S05]  /*50a0*/  BSYNC.RECONVERGENT B2 ;  /* 0x0000000000027941 */ /* 0x000fea0003800200 */
.L_x_72:
        /* <DEDUP_REMOVED lines=41> */
.L_x_75:
[----:B------:R-:W-:Y:S05]  /*5340*/  BSYNC.RECONVERGENT B2 ;  /* 0x0000000000027941 */ /* 0x000fea0003800200 */
.L_x_74:
        /* <DEDUP_REMOVED lines=22> */
.L_x_77:
[----:B------:R-:W-:Y:S05]  /*54b0*/  BSYNC.RECONVERGENT B2 ;  /* 0x0000000000027941 */ /* 0x000fea0003800200 */
.L_x_76:
        /* <DEDUP_REMOVED lines=36> */
.L_x_79:
[----:B------:R-:W-:Y:S05]  /*5700*/  BSYNC.RECONVERGENT B2 ;  /* 0x0000000000027941 */ /* 0x000fea0003800200 */
.L_x_78:
        /* <DEDUP_REMOVED lines=20> */
.L_x_81:
[----:B------:R-:W-:Y:S05]  /*5850*/  BSYNC.RECONVERGENT B2 ;  /* 0x0000000000027941 */ /* 0x000fea0003800200 */
.L_x_80:
        /* <DEDUP_REMOVED lines=41> */
.L_x_83:
[----:B------:R-:W-:Y:S05]  /*5af0*/  BSYNC.RECONVERGENT B2 ;  /* 0x0000000000027941 */ /* 0x000fea0003800200 */
.L_x_82:
        /* <DEDUP_REMOVED lines=22> */
.L_x_85:
[----:B------:R-:W-:Y:S05]  /*5c60*/  BSYNC.RECONVERGENT B2 ;  /* 0x0000000000027941 */ /* 0x000fea0003800200 */
.L_x_84:
        /* <DEDUP_REMOVED lines=36> */
.L_x_87:
[----:B------:R-:W-:Y:S05]  /*5eb0*/  BSYNC.RECONVERGENT B2 ;  /* 0x0000000000027941 */ /* 0x000fea0003800200 */
.L_x_86:
        /* <DEDUP_REMOVED lines=20> */
.L_x_89:
[----:B------:R-:W-:Y:S05]  /*6000*/  BSYNC.RECONVERGENT B2 ;  /* 0x0000000000027941 */ /* 0x000fea0003800200 */
.L_x_88:
        /* <DEDUP_REMOVED lines=41> */
.L_x_91:
[----:B------:R-:W-:Y:S05]  /*62a0*/  BSYNC.RECONVERGENT B2 ;  /* 0x0000000000027941 */ /* 0x000fea0003800200 */
.L_x_90:
        /* <DEDUP_REMOVED lines=22> */
.L_x_93:
[----:B------:R-:W-:Y:S05]  /*6410*/  BSYNC.RECONVERGENT B2 ;  /* 0x0000000000027941 */ /* 0x000fea0003800200 */
.L_x_92:
        /* <DEDUP_REMOVED lines=36> */
.L_x_95:
[----:B------:R-:W-:Y:S05]  /*6660*/  BSYNC.RECONVERGENT B2 ;  /* 0x0000000000027941 */ /* 0x000fea0003800200 */
.L_x_94:
        /* <DEDUP_REMOVED lines=20> */
.L_x_97:
[----:B------:R-:W-:Y:S05]  /*67b0*/  BSYNC.RECONVERGENT B2 ;  /* 0x0000000000027941 */ /* 0x000fea0003800200 */
.L_x_96:
        /* <DEDUP_REMOVED lines=41> */
.L_x_99:
[----:B------:R-:W-:Y:S05]  /*6a50*/  BSYNC.RECONVERGENT B2 ;  /* 0x0000000000027941 */ /* 0x000fea0003800200 */
.L_x_98:
        /* <DEDUP_REMOVED lines=20> */
[----:B------:R-:W-:Y:S01]  /*6ba0*/  IMAD.MOV.U32 R2, RZ, RZ, R190 ;  /* 0x000000ffff027224 */ /* 0x000fe200078e00be */
[----:B------:R-:W-:-:S07]  /*6bb0*/  MOV R3, R191 ;  /* 0x000000bf00037202 */ /* 0x000fce0000000f00 */
.L_x_101:
[----:B------:R-:W-:Y:S05]  /*6bc0*/  BSYNC.RECONVERGENT B2 ;  /* 0x0000000000027941 */ /* 0x000fea0003800200 */
.L_x_100:
        /* <DEDUP_REMOVED lines=22> */
[----:B------:R-:W-:Y:S01]  /*6d30*/  IADD3 R13, PT, PT, R15, -0x100000, RZ ;  /* 0xfff000000f0d7810 */ /* 0x000fe20007ffe0ff */
[----:B------:R-:W-:-:S05]  /*6d40*/  IMAD.MOV.U32 R12, RZ, RZ, R14 ;  /* 0x000000ffff0c7224 */ /* 0x000fca00078e000e */
[----:B------:R-:W-:-:S08]  /*6d50*/  DFMA R8, R182, -R182, R10 ;  /* 0x800000b6b608722b */ /* 0x000fd0000000000a */
[----:B------:R-:W-:Y:S01]  /*6d60*/  DFMA R6, R8, R12, R182 ;  /* 0x0000000c0806722b */ /* 0x000fe200000000b6 */
[----:B------:R-:W-:Y:S10]  /*6d70*/  @!P0 BRA `(.L_x_103) ;  /* 0x0000000000248947 */ /* 0x000ff40003800000 */
[----:B------:R-:W-:Y:S01]  /*6d80*/  MOV R12, R10 ;  /* 0x0000000a000c7202 */ /* 0x000fe20000000f00 */
[----:B------:R-:W-:Y:S01]  /*6d90*/  IMAD.MOV.U32 R10, RZ, RZ, R8 ;  /* 0x000000ffff0a7224 */ /* 0x000fe200078e0008 */
[----:B------:R-:W-:Y:S01]  /*6da0*/  MOV R6, R16 ;  /* 0x0000001000067202 */ /* 0x000fe20000000f00 */
[----:B------:R-:W-:Y:S01]  /*6db0*/  IMAD.MOV.U32 R7, RZ, RZ, R183 ;  /* 0x000000ffff077224 */ /* 0x000fe200078e00b7 */
[----:B------:R-:W-:Y:S01]  /*6dc0*/  MOV R8, R182 ;  /* 0x000000b600087202 */ /* 0x000fe20000000f00 */
[----:B------:R-:W-:Y:S01]  /*6dd0*/  IMAD.MOV.U32 R5, RZ, RZ, R13 ;  /* 0x000000ffff057224 */ /* 0x000fe200078e000d */
[----:B------:R-:W-:-:S07]  /*6de0*/  MOV R16, 0x6e00 ;  /* 0x00006e0000107802 */ /* 0x000fce0000000f00 */
[----:B------:R-:W-:Y:S05]  /*6df0*/  CALL.REL.NOINC `($__internal_1_$__cuda_sm20_dsqrt_rn_f64_mediumpath_v1) ;  /* 0x0000003800a47944 */ /* 0x000fea0003c00000 */
[----:B------:R-:W-:-:S07]  /*6e00*/  MOV R7, R5 ;  /* 0x0000000500077202 */ /* 0x000fce0000000f00 */
.L_x_103:
[----:B------:R-:W-:Y:S05]  /*6e10*/  BSYNC.RECONVERGENT B2 ;  /* 0x0000000000027941 */ /* 0x000fea0003800200 */
.L_x_102:
        /* <DEDUP_REMOVED lines=20> */
.L_x_105:
[----:B------:R-:W-:Y:S05]  /*6f60*/  BSYNC.RECONVERGENT B2 ;  /* 0x0000000000027941 */ /* 0x000fea0003800200 */
.L_x_104:
        /* <DEDUP_REMOVED lines=16> */
[----:B------:R-:W-:Y:S01]  /*7070*/  MOV R12, 0x0 ;  /* 0x00000000000c7802 */ /* 0x000fe20000000f00 */
[----:B------:R-:W-:-:S04]  /*7080*/  IMAD.MOV.U32 R13, RZ, RZ, 0x3fd80000 ;  /* 0x3fd80000ff0d7424 */ /* 0x000fc800078e00ff */
        /* <DEDUP_REMOVED lines=23> */
.L_x_107:
[----:B------:R-:W-:Y:S05]  /*7200*/  BSYNC.RECONVERGENT B2 ;  /* 0x0000000000027941 */ /* 0x000fea0003800200 */
.L_x_106:
        /* <DEDUP_REMOVED lines=22> */
.L_x_109:
[----:B------:R-:W-:Y:S05]  /*7370*/  BSYNC.RECONVERGENT B2 ;  /* 0x0000000000027941 */ /* 0x000fea0003800200 */
.L_x_108:
        /* <DEDUP_REMOVED lines=36> */
.L_x_111:
[----:B------:R-:W-:Y:S05]  /*75c0*/  BSYNC.RECONVERGENT B2 ;  /* 0x0000000000027941 */ /* 0x000fea0003800200 */
.L_x_110:
        /* <DEDUP_REMOVED lines=20> */
.L_x_113:
[----:B------:R-:W-:Y:S05]  /*7710*/  BSYNC.RECONVERGENT B2 ;  /* 0x0000000000027941 */ /* 0x000fea0003800200 */
.L_x_112:
        /* <DEDUP_REMOVED lines=41> */
.L_x_115:
[----:B------:R-:W-:Y:S05]  /*79b0*/  BSYNC.RECONVERGENT B2 ;  /* 0x0000000000027941 */ /* 0x000fea0003800200 */
.L_x_114:
        /* <DEDUP_REMOVED lines=22> */
.L_x_117:
[----:B------:R-:W-:Y:S05]  /*7b20*/  BSYNC.RECONVERGENT B2 ;  /* 0x0000000000027941 */ /* 0x000fea0003800200 */
.L_x_116:
        /* <DEDUP_REMOVED lines=36> */
.L_x_119:
[----:B------:R-:W-:Y:S05]  /*7d70*/  BSYNC.RECONVERGENT B2 ;  /* 0x0000000000027941 */ /* 0x000fea0003800200 */
.L_x_118:
        /* <DEDUP_REMOVED lines=20> */
.L_x_121:
[----:B------:R-:W-:Y:S05]  /*7ec0*/  BSYNC.RECONVERGENT B2 ;  /* 0x0000000000027941 */ /* 0x000fea0003800200 */
.L_x_120:
        /* <DEDUP_REMOVED lines=41> */
.L_x_123:
[----:B------:R-:W-:Y:S05]  /*8160*/  BSYNC.RECONVERGENT B2 ;  /* 0x0000000000027941 */ /* 0x000fea0003800200 */
.L_x_122:
        /* <DEDUP_REMOVED lines=22> */
.L_x_125:
[----:B------:R-:W-:Y:S05]  /*82d0*/  BSYNC.RECONVERGENT B2 ;  /* 0x0000000000027941 */ /* 0x000fea0003800200 */
.L_x_124:
        /* <DEDUP_REMOVED lines=36> */
.L_x_127:
[----:B------:R-:W-:Y:S05]  /*8520*/  BSYNC.RECONVERGENT B2 ;  /* 0x0000000000027941 */ /* 0x000fea0003800200 */
.L_x_126:
        /* <DEDUP_REMOVED lines=20> */
.L_x_129:
[----:B------:R-:W-:Y:S05]  /*8670*/  BSYNC.RECONVERGENT B2 ;  /* 0x0000000000027941 */ /* 0x000fea0003800200 */
.L_x_128:
        /* <DEDUP_REMOVED lines=41> */
.L_x_131:
[----:B------:R-:W-:Y:S05]  /*8910*/  BSYNC.RECONVERGENT B2 ;  /* 0x0000000000027941 */ /* 0x000fea0003800200 */
.L_x_130:
        /* <DEDUP_REMOVED lines=22> */
.L_x_133:
[----:B------:R-:W-:Y:S05]  /*8a80*/  BSYNC.RECONVERGENT B2 ;  /* 0x0000000000027941 */ /* 0x000fea0003800200 */
.L_x_132:
        /* <DEDUP_REMOVED lines=36> */
.L_x_135:
[----:B------:R-:W-:Y:S05]  /*8cd0*/  BSYNC.RECONVERGENT B2 ;  /* 0x0000000000027941 */ /* 0x000fea0003800200 */
.L_x_134:
        /* <DEDUP_REMOVED lines=20> */
.L_x_137:
[----:B------:R-:W-:Y:S05]  /*8e20*/  BSYNC.RECONVERGENT B2 ;  /* 0x0000000000027941 */ /* 0x000fea0003800200 */
.L_x_136:
        /* <DEDUP_REMOVED lines=41> */
.L_x_139:
[----:B------:R-:W-:Y:S05]  /*90c0*/  BSYNC.RECONVERGENT B2 ;  /* 0x0000000000027941 */ /* 0x000fea0003800200 */
.L_x_138:
        /* <DEDUP_REMOVED lines=22> */
.L_x_141:
[----:B------:R-:W-:Y:S05]  /*9230*/  BSYNC.RECONVERGENT B2 ;  /* 0x0000000000027941 */ /* 0x000fea0003800200 */
.L_x_140:
        /* <DEDUP_REMOVED lines=36> */
.L_x_143:
[----:B------:R-:W-:Y:S05]  /*9480*/  BSYNC.RECONVERGENT B2 ;  /* 0x0000000000027941 */ /* 0x000fea0003800200 */
.L_x_142:
        /* <DEDUP_REMOVED lines=20> */
.L_x_145:
[----:B------:R-:W-:Y:S05]  /*95d0*/  BSYNC.RECONVERGENT B2 ;  /* 0x0000000000027941 */ /* 0x000fea0003800200 */
.L_x_144:
        /* <DEDUP_REMOVED lines=8> */
[----:B--2---:R-:W-:-:S02]  /*9660*/  DADD R10, R10, -R12 ;  /* 0x000000000a0a7229 */ /* 0x004fc4000000080c */
[----:B---3--:R-:W-:-:S06]  /*9670*/  DADD R6, R6, -R8 ;  /* 0x0000000006067229 */ /* 0x008fcc0000000808 */
[----:B------:R-:W-:Y:S02]  /*9680*/  DMUL R10, R10, R10 ;  /* 0x0000000a0a0a7228 */ /* 0x000fe40000000000 */
[----:B----4-:R-:W-:-:S06]  /*9690*/  DADD R14, R14, -R16 ;  /* 0x000000000e0e7229 */ /* 0x010fcc0000000810 */
[----:B------:R-:W-:-:S08]  /*96a0*/  DFMA R10, R6, R6, R10 ;  /* 0x00000006060a722b */ /* 0x000fd0000000000a */
[----:B------:R-:W-:-:S08]  /*96b0*/  DFMA R10, R14, R14, R10 ;  /* 0x0000000e0e0a722b */ /* 0x000fd0000000000a */
[----:B------:R-:W-:-:S06]  /*96c0*/  DSETP.GTU.AND P0, PT, R10, R164, PT ;  /* 0x000000a40a00722a */ /* 0x000fcc0003f0c000 */
[----:B------:R-:W-:-:S05]  /*96d0*/  SEL R5, RZ, 0x1, P0 ;  /* 0x00000001ff057807 */ /* 0x000fca0000000000 */
[----:B------:R-:W-:Y:S04]  /*96e0*/  STG.E.U8 desc[UR4][R172.64], R5 ;  /* 0x00000005ac007986 */ /* 0x000fe8000c101104 */
[----:B0-----:R-:W2:Y:S02]  /*96f0*/  LDG.E.U8 R2, desc[UR4][R176.64] ;  /* 0x00000004b0027981 */ /* 0x001ea4000c1e1100 */
[----:B--2---:R-:W-:-:S04]  /*9700*/  LOP3.LUT R11, R2, R5, RZ, 0xc0, !PT ;  /* 0x00000005020b7212 */ /* 0x004fc800078ec0ff */
[----:B------:R-:W-:Y:S01]  /*9710*/  PRMT R2, R11, 0x9910, RZ ;  /* 0x000099100b027816 */ /* 0x000fe200000000ff */
[----:B------:R0:W-:Y:S03]  /*9720*/  STG.E.U8 desc[UR4][R176.64], R11 ;  /* 0x0000000bb0007986 */ /* 0x0001e6000c101104 */
[----:B------:R-:W-:-:S13]  /*9730*/  ISETP.NE.AND P0, PT, R2, RZ, PT ;  /* 0x000000ff0200720c */ /* 0x000fda0003f05270 */
[----:B------:R-:W2:Y:S02]  /*9740*/  @P0 LDG.E R2, desc[UR4][R90.64] ;  /* 0x000000045a020981 */ /* 0x000ea4000c1e1900 */
[----:B--2---:R-:W-:-:S05]  /*9750*/  @P0 VIADD R13, R2, 0x1 ;  /* 0x00000001020d0836 */ /* 0x004fca0000000000 */
[----:B------:R1:W-:Y:S04]  /*9760*/  @P0 STG.E desc[UR4][R90.64], R13 ;  /* 0x0000000d5a000986 */ /* 0x0003e8000c101904 */
[----:B------:R-:W2:Y:S04]  /*9770*/  LDG.E.64 R2, desc[UR4][R88.64] ;  /* 0x0000000458027981 */ /* 0x000ea8000c1e1b00 */
[----:B------:R-:W2:Y:S02]  /*9780*/  LDG.E.64 R6, desc[UR4][R144.64] ;  /* 0x0000000490067981 */ /* 0x000ea4000c1e1b00 */
[----:B--2---:R-:W-:-:S07]  /*9790*/  DFMA R2, R6, UR8, R2 ;  /* 0x0000000806027c2b */ /* 0x004fce0008000002 */
[----:B------:R2:W-:Y:S04]  /*97a0*/  STG.E.64 desc[UR4][R86.64], R2 ;  /* 0x0000000256007986 */ /* 0x0005e8000c101b04 */
[----:B------:R-:W3:Y:S04]  /*97b0*/  LDG.E.64 R6, desc[UR4][R84.64] ;  /* 0x0000000454067981 */ /* 0x000ee8000c1e1b00 */
[----:B------:R-:W3:Y:S02]  /*97c0*/  LDG.E.64 R8, desc[UR4][R142.64] ;  /* 0x000000048e087981 */ /* 0x000ee4000c1e1b00 */
[----:B---3--:R-:W-:-:S07]  /*97d0*/  DFMA R6, R8, UR8, R6 ;  /* 0x0000000808067c2b */ /* 0x008fce0008000006 */
[----:B------:R3:W-:Y:S04]  /*97e0*/  STG.E.64 desc[UR4][R82.64], R6 ;  /* 0x0000000652007986 */ /* 0x0007e8000c101b04 */
[----:B------:R-:W4:Y:S04]  /*97f0*/  LDG.E.64 R8, desc[UR4][R80.64] ;  /* 0x0000000450087981 */ /* 0x000f28000c1e1b00 */
[----:B0-----:R-:W4:Y:S02]  /*9800*/  LDG.E.64 R10, desc[UR4][R140.64] ;  /* 0x000000048c0a7981 */ /* 0x001f24000c1e1b00 */
[----:B----4-:R-:W-:-:S07]  /*9810*/  DFMA R8, R10, UR8, R8 ;  /* 0x000000080a087c2b */ /* 0x010fce0008000008 */
[----:B------:R0:W-:Y:S04]  /*9820*/  STG.E.64 desc[UR4][R78.64], R8 ;  /* 0x000000084e007986 */ /* 0x0001e8000c101b04 */
[----:B------:R-:W4:Y:S04]  /*9830*/  LDG.E.64 R10, desc[UR4][R76.64] ;  /* 0x000000044c0a7981 */ /* 0x000f28000c1e1b00 */
[----:B-1----:R-:W4:Y:S02]  /*9840*/  LDG.E.64 R12, desc[UR4][R138.64] ;  /* 0x000000048a0c7981 */ /* 0x002f24000c1e1b00 */
[----:B----4-:R-:W-:-:S07]  /*9850*/  DFMA R10, R12, UR8, R10 ;  /* 0x000000080c0a7c2b */ /* 0x010fce000800000a */
[----:B------:R1:W-:Y:S04]  /*9860*/  STG.E.64 desc[UR4][R74.64], R10 ;  /* 0x0000000a4a007986 */ /* 0x0003e8000c101b04 */
[----:B--2---:R-:W2:Y:S04]  /*9870*/  LDG.E.64 R2, desc[UR4][R72.64] ;  /* 0x0000000448027981 */ /* 0x004ea8000c1e1b00 */
[----:B------:R-:W2:Y:S02]  /*9880*/  LDG.E.64 R12, desc[UR4][R136.64] ;  /* 0x00000004880c7981 */ /* 0x000ea4000c1e1b00 */
[----:B--2---:R-:W-:-:S07]  /*9890*/  DFMA R2, R12, UR8, R2 ;  /* 0x000000080c027c2b */ /* 0x004fce0008000002 */
[----:B------:R2:W-:Y:S04]  /*98a0*/  STG.E.64 desc[UR4][R70.64], R2 ;  /* 0x0000000246007986 */ /* 0x0005e8000c101b04 */
[----:B---3--:R-:W3:Y:S04]  /*98b0*/  LDG.E.64 R6, desc[UR4][R68.64] ;  /* 0x0000000444067981 */ /* 0x008ee8000c1e1b00 */
[----:B------:R-:W3:Y:S02]  /*98c0*/  LDG.E.64 R12, desc[UR4][R134.64] ;  /* 0x00000004860c7981 */ /* 0x000ee4000c1e1b00 */
[----:B---3--:R-:W-:-:S07]  /*98d0*/  DFMA R6, R12, UR8, R6 ;  /* 0x000000080c067c2b */ /* 0x008fce0008000006 */
[----:B------:R3:W-:Y:S04]  /*98e0*/  STG.E.64 desc[UR4][R66.64], R6 ;  /* 0x0000000642007986 */ /* 0x0007e8000c101b04 */
[----:B0-----:R-:W4:Y:S04]  /*98f0*/  LDG.E.64 R8, desc[UR4][R64.64] ;  /* 0x0000000440087981 */ /* 0x001f28000c1e1b00 */
[----:B------:R-:W4:Y:S02]  /*9900*/  LDG.E.64 R12, desc[UR4][R132.64] ;  /* 0x00000004840c7981 */ /* 0x000f24000c1e1b00 */
[----:B----4-:R-:W-:-:S07]  /*9910*/  DFMA R8, R12, UR8, R8 ;  /* 0x000000080c087c2b */ /* 0x010fce0008000008 */
[----:B------:R0:W-:Y:S04]  /*9920*/  STG.E.64 desc[UR4][R62.64], R8 ;  /* 0x000000083e007986 */ /* 0x0001e8000c101b04 */
[----:B-1----:R-:W4:Y:S04]  /*9930*/  LDG.E.64 R10, desc[UR4][R60.64] ;  /* 0x000000043c0a7981 */ /* 0x002f28000c1e1b00 */
[----:B------:R-:W4:Y:S02]  /*9940*/  LDG.E.64 R12, desc[UR4][R130.64] ;  /* 0x00000004820c7981 */ /* 0x000f24000c1e1b00 */
        /* <DEDUP_REMOVED lines=115> */
[----:B--2---:R2:W-:Y:S04]  /*a080*/  STG.E.64 desc[UR4][R88.64], R2 ;  /* 0x0000000258007986 */ /* 0x0045e8000c101b04 */
[----:B---3--:R-:W3:Y:S04]  /*a090*/  LDG.E.64 R6, desc[UR4][R82.64] ;  /* 0x0000000452067981 */ /* 0x008ee8000c1e1b00 */
[----:B---3--:R3:W-:Y:S04]  /*a0a0*/  STG.E.64 desc[UR4][R84.64], R6 ;  /* 0x0000000654007986 */ /* 0x0087e8000c101b04 */
[----:B------:R-:W4:Y:S04]  /*a0b0*/  LDG.E.64 R12, desc[UR4][R78.64] ;  /* 0x000000044e0c7981 */ /* 0x000f28000c1e1b00 */
[----:B----4-:R4:W-:Y:S04]  /*a0c0*/  STG.E.64 desc[UR4][R80.64], R12 ;  /* 0x0000000c50007986 */ /* 0x0109e8000c101b04 */
[----:B0-----:R-:W5:Y:S04]  /*a0d0*/  LDG.E.64 R8, desc[UR4][R74.64] ;  /* 0x000000044a087981 */ /* 0x001f68000c1e1b00 */
[----:B-----5:R0:W-:Y:S04]  /*a0e0*/  STG.E.64 desc[UR4][R76.64], R8 ;  /* 0x000000084c007986 */ /* 0x0201e8000c101b04 */
[----:B------:R-:W5:Y:S04]  /*a0f0*/  LDG.E.64 R14, desc[UR4][R70.64] ;  /* 0x00000004460e7981 */ /* 0x000f68000c1e1b00 */
[----:B-----5:R5:W-:Y:S04]  /*a100*/  STG.E.64 desc[UR4][R72.64], R14 ;  /* 0x0000000e48007986 */ /* 0x020be8000c101b04 */
[----:B-1----:R-:W2:Y:S04]  /*a110*/  LDG.E.64 R10, desc[UR4][R66.64] ;  /* 0x00000004420a7981 */ /* 0x002ea8000c1e1b00 */
[----:B--2---:R1:W-:Y:S04]  /*a120*/  STG.E.64 desc[UR4][R68.64], R10 ;  /* 0x0000000a44007986 */ /* 0x0043e8000c101b04 */
[----:B------:R-:W2:Y:S04]  /*a130*/  LDG.E.64 R2, desc[UR4][R62.64] ;  /* 0x000000043e027981 */ /* 0x000ea8000c1e1b00 */
[----:B--2---:R2:W-:Y:S04]  /*a140*/  STG.E.64 desc[UR4][R64.64], R2 ;  /* 0x0000000240007986 */ /* 0x0045e8000c101b04 */
[----:B---3--:R-:W3:Y:S04]  /*a150*/  LDG.E.64 R6, desc[UR4][R58.64] ;  /* 0x000000043a067981 */ /* 0x008ee8000c1e1b00 */
[----:B---3--:R3:W-:Y:S04]  /*a160*/  STG.E.64 desc[UR4][R60.64], R6 ;  /* 0x000000063c007986 */ /* 0x0087e8000c101b04 */
[----:B----4-:R-:W4:Y:S04]  /*a170*/  LDG.E.64 R12, desc[UR4][R54.64] ;  /* 0x00000004360c7981 */ /* 0x010f28000c1e1b00 */
        /* <DEDUP_REMOVED lines=11> */
[----:B----4-:R-:W3:Y:S04]  /*a230*/  LDG.E.64 R12, desc[UR4][R30.64] ;  /* 0x000000041e0c7981 */ /* 0x010ee8000c1e1b00 */
[----:B---3--:R2:W-:Y:S04]  /*a240*/  STG.E.64 desc[UR4][R32.64], R12 ;  /* 0x0000000c20007986 */ /* 0x0085e8000c101b04 */
[----:B0-----:R-:W3:Y:S04]  /*a250*/  LDG.E.64 R8, desc[UR4][R26.64] ;  /* 0x000000041a087981 */ /* 0x001ee8000c1e1b00 */
[----:B---3--:R2:W-:Y:S04]  /*a260*/  STG.E.64 desc[UR4][R28.64], R8 ;  /* 0x000000081c007986 */ /* 0x0085e8000c101b04 */
[----:B-----5:R-:W3:Y:S04]  /*a270*/  LDG.E.64 R14, desc[UR4][R22.64] ;  /* 0x00000004160e7981 */ /* 0x020ee8000c1e1b00 */
[----:B---3--:R2:W-:Y:S04]  /*a280*/  STG.E.64 desc[UR4][R24.64], R14 ;  /* 0x0000000e18007986 */ /* 0x0085e8000c101b04 */
[----:B-1----:R-:W3:Y:S04]  /*a290*/  LDG.E.64 R10, desc[UR4][R18.64] ;  /* 0x00000004120a7981 */ /* 0x002ee8000c1e1b00 */
[----:B---3--:R2:W-:Y:S02]  /*a2a0*/  STG.E.64 desc[UR4][R20.64], R10 ;  /* 0x0000000a14007986 */ /* 0x0085e4000c101b04 */
.L_x_1:
[----:B------:R-:W-:Y:S05]  /*a2b0*/  BSYNC.RECONVERGENT B0 ;  /* 0x0000000000007941 */ /* 0x000fea0003800200 */
.L_x_0:
[----:B------:R-:W-:Y:S05]  /*a2c0*/  @P1 BRA `(.L_x_146) ;  /* 0xffffff6800141947 */ /* 0x000fea000383ffff */
[----:B------:R-:W-:Y:S05]  /*a2d0*/  EXIT ;  /* 0x000000000000794d */ /* 0x000fea0003800000 */
        .weak           $__internal_0_$__cuda_sm20_div_rn_f64_full
        .type           $__internal_0_$__cuda_sm20_div_rn_f64_full,@function
        .size           $__internal_0_$__cuda_sm20_div_rn_f64_full,($__internal_1_$__cuda_sm20_dsqrt_rn_f64_mediumpath_v1 - $__internal_0_$__cuda_sm20_div_rn_f64_full)
$__internal_0_$__cuda_sm20_div_rn_f64_full:
[C---:B------:R-:W-:Y:S01]  /*a2e0*/  FSETP.GEU.AND P0, PT, |R7|.reuse, 1.469367938527859385e-39, PT ;  /* 0x001000000700780b */ /* 0x040fe20003f0e200 */
[----:B------:R-:W-:Y:S01]  /*a2f0*/  IMAD.MOV.U32 R13, RZ, RZ, R7 ;  /* 0x000000ffff0d7224 */ /* 0x000fe200078e0007 */
[----:B------:R-:W-:Y:S01]  /*a300*/  MOV R12, R14 ;  /* 0x0000000e000c7202 */ /* 0x000fe20000000f00 */
[----:B------:R-:W-:Y:S01]  /*a310*/  BSSY.RECONVERGENT B1, `(.L_x_147) ;  /* 0x0000055000017945 */ /* 0x000fe20003800200 */
[----:B------:R-:W-:Y:S02]  /*a320*/  LOP3.LUT R15, R7, 0x800fffff, RZ, 0xc0, !PT ;  /* 0x800fffff070f7812 */ /* 0x000fe400078ec0ff */
[----:B------:R-:W-:Y:S02]  /*a330*/  MOV R190, 0x1 ;  /* 0x0000000100be7802 */ /* 0x000fe40000000f00 */
[----:B------:R-:W-:Y:S02]  /*a340*/  LOP3.LUT R15, R15, 0x3ff00000, RZ, 0xfc, !PT ;  /* 0x3ff000000f0f7812 */ /* 0x000fe400078efcff */
[----:B------:R-:W-:-:S02]  /*a350*/  FSETP.GEU.AND P3, PT, |R189|, 1.469367938527859385e-39, PT ;  /* 0x00100000bd00780b */ /* 0x000fc40003f6e200 */
[----:B------:R-:W-:Y:S01]  /*a360*/  LOP3.LUT R5, R189, 0x7ff00000, RZ, 0xc0, !PT ;  /* 0x7ff00000bd057812 */ /* 0x000fe200078ec0ff */
[----:B------:R-:W-:Y:S01]  /*a370*/  @!P0 DMUL R14, R12, 8.98846567431157953865e+307 ;  /* 0x7fe000000c0e8828 */ /* 0x000fe20000000000 */
[----:B------:R-:W-:Y:S01]  /*a380*/  LOP3.LUT R9, R7, 0x7ff00000, RZ, 0xc0, !PT ;  /* 0x7ff0000007097812 */ /* 0x000fe200078ec0ff */
[----:B------:R-:W-:Y:S01]  /*a390*/  IMAD.MOV.U32 R7, RZ, RZ, 0x1ca00000 ;  /* 0x1ca00000ff077424 */ /* 0x000fe200078e00ff */
[----:B------:R-:W-:Y:S02]  /*a3a0*/  MOV R16, R188 ;  /* 0x000000bc00107202 */ /* 0x000fe40000000f00 */
[----:B------:R-:W-:Y:S01]  /*a3b0*/  ISETP.GE.U32.AND P2, PT, R5, R9, PT ;  /* 0x000000090500720c */ /* 0x000fe20003f46070 */
[----:B------:R-:W0:Y:S04]  /*a3c0*/  MUFU.RCP64H R191, R15 ;  /* 0x0000000f00bf7308 */ /* 0x000e280000001800 */
[----:B------:R-:W-:-:S02]  /*a3d0*/  @!P3 LOP3.LUT R8, R13, 0x7ff00000, RZ, 0xc0, !PT ;  /* 0x7ff000000d08b812 */ /* 0x000fc400078ec0ff */
[----:B------:R-:W-:Y:S02]  /*a3e0*/  @!P0 LOP3.LUT R9, R15, 0x7ff00000, RZ, 0xc0, !PT ;  /* 0x7ff000000f098812 */ /* 0x000fe400078ec0ff */
[----:B------:R-:W-:Y:S02]  /*a3f0*/  @!P3 ISETP.GE.U32.AND P4, PT, R5, R8, PT ;  /* 0x000000080500b20c */ /* 0x000fe40003f86070 */
[----:B------:R-:W-:-:S04]  /*a400*/  SEL R8, R7, 0x63400000, !P2 ;  /* 0x6340000007087807 */ /* 0x000fc80005000000 */
[----:B------:R-:W-:Y:S02]  /*a410*/  LOP3.LUT R17, R8, 0x800fffff, R189, 0xf8, !PT ;  /* 0x800fffff08117812 */ /* 0x000fe400078ef8bd */
[----:B------:R-:W-:Y:S01]  /*a420*/  MOV R8, R5 ;  /* 0x0000000500087202 */ /* 0x000fe20000000f00 */
[----:B0-----:R-:W-:-:S08]  /*a430*/  DFMA R10, R190, -R14, 1 ;  /* 0x3ff00000be0a742b */ /* 0x001fd0000000080e */
[----:B------:R-:W-:-:S08]  /*a440*/  DFMA R10, R10, R10, R10 ;  /* 0x0000000a0a0a722b */ /* 0x000fd0000000000a */
[----:B------:R-:W-:Y:S01]  /*a450*/  DFMA R190, R190, R10, R190 ;  /* 0x0000000abebe722b */ /* 0x000fe200000000be */
[----:B------:R-:W-:-:S04]  /*a460*/  @!P3 SEL R10, R7, 0x63400000, !P4 ;  /* 0x63400000070ab807 */ /* 0x000fc80006000000 */
[----:B------:R-:W-:-:S03]  /*a470*/  @!P3 LOP3.LUT R10, R10, 0x80000000, R189, 0xf8, !PT ;  /* 0x800000000a0ab812 */ /* 0x000fc600078ef8bd */
[----:B------:R-:W-:Y:S01]  /*a480*/  DFMA R192, R190, -R14, 1 ;  /* 0x3ff00000bec0742b */ /* 0x000fe2000000080e */
[----:B------:R-:W-:Y:S01]  /*a490*/  @!P3 LOP3.LUT R11, R10, 0x100000, RZ, 0xfc, !PT ;  /* 0x001000000a0bb812 */ /* 0x000fe200078efcff */
[----:B------:R-:W-:-:S06]  /*a4a0*/  @!P3 IMAD.MOV.U32 R10, RZ, RZ, RZ ;  /* 0x000000ffff0ab224 */ /* 0x000fcc00078e00ff */
[----:B------:R-:W-:Y:S02]  /*a4b0*/  DFMA R190, R190, R192, R190 ;  /* 0x000000c0bebe722b */ /* 0x000fe400000000be */
[----:B------:R-:W-:Y:S01]  /*a4c0*/  @!P3 DFMA R16, R16, 2, -R10 ;  /* 0x400000001010b82b */ /* 0x000fe2000000080a */
[----:B------:R-:W-:-:S07]  /*a4d0*/  IADD3 R11, PT, PT, R9, -0x1, RZ ;  /* 0xffffffff090b7810 */ /* 0x000fce0007ffe0ff */
[----:B------:R-:W-:Y:S02]  /*a4e0*/  DMUL R192, R190, R16 ;  /* 0x00000010bec07228 */ /* 0x000fe40000000000 */
[----:B------:R-:W-:-:S05]  /*a4f0*/  @!P3 LOP3.LUT R8, R17, 0x7ff00000, RZ, 0xc0, !PT ;  /* 0x7ff000001108b812 */ /* 0x000fca00078ec0ff */
[----:B------:R-:W-:Y:S01]  /*a500*/  VIADD R10, R8, 0xffffffff ;  /* 0xffffffff080a7836 */ /* 0x000fe20000000000 */
[----:B------:R-:W-:-:S04]  /*a510*/  DFMA R194, R192, -R14, R16 ;  /* 0x8000000ec0c2722b */ /* 0x000fc80000000010 */
[----:B------:R-:W-:-:S04]  /*a520*/  ISETP.GT.U32.AND P0, PT, R10, 0x7feffffe, PT ;  /* 0x7feffffe0a00780c */ /* 0x000fc80003f04070 */
[----:B------:R-:W-:Y:S01]  /*a530*/  ISETP.GT.U32.OR P0, PT, R11, 0x7feffffe, P0 ;  /* 0x7feffffe0b00780c */ /* 0x000fe20000704470 */
[----:B------:R-:W-:-:S12]  /*a540*/  DFMA R10, R190, R194, R192 ;  /* 0x000000c2be0a722b */ /* 0x000fd800000000c0 */
[----:B------:R-:W-:Y:S05]  /*a550*/  @P0 BRA `(.L_x_148) ;  /* 0x00000000006c0947 */ /* 0x000fea0003800000 */
[----:B------:R-:W-:Y:S01]  /*a560*/  LOP3.LUT R8, R13, 0x7ff00000, RZ, 0xc0, !PT ;  /* 0x7ff000000d087812 */ /* 0x000fe200078ec0ff */
[----:B------:R-:W-:-:S03]  /*a570*/  IMAD.MOV.U32 R188, RZ, RZ, RZ ;  /* 0x000000ffffbc7224 */ /* 0x000fc600078e00ff */
[CC--:B------:R-:W-:Y:S02]  /*a580*/  VIADDMNMX R9, R5.reuse, -R8.reuse, 0xb9600000, !PT ;  /* 0xb960000005097446 */ /* 0x0c0fe40007800908 */
[----:B------:R-:W-:Y:S02]  /*a590*/  ISETP.GE.U32.AND P0, PT, R5, R8, PT ;  /* 0x000000080500720c */ /* 0x000fe40003f06070 */
[----:B------:R-:W-:Y:S02]  /*a5a0*/  VIMNMX R9, PT, PT, R9, 0x46a00000, PT ;  /* 0x46a0000009097848 */ /* 0x000fe40003fe0100 */
[----:B------:R-:W-:-:S05]  /*a5b0*/  SEL R8, R7, 0x63400000, !P0 ;  /* 0x6340000007087807 */ /* 0x000fca0004000000 */
[----:B------:R-:W-:-:S05]  /*a5c0*/  IMAD.IADD R8, R9, 0x1, -R8 ;  /* 0x0000000109087824 */ /* 0x000fca00078e0a08 */
[----:B------:R-:W-:-:S06]  /*a5d0*/  IADD3 R189, PT, PT, R8, 0x7fe00000, RZ ;  /* 0x7fe0000008bd7810 */ /* 0x000fcc0007ffe0ff */
[----:B------:R-:W-:-:S10]  /*a5e0*/  DMUL R190, R10, R188 ;  /* 0x000000bc0abe7228 */ /* 0x000fd40000000000 */
[----:B------:R-:W-:-:S13]  /*a5f0*/  FSETP.GTU.AND P0, PT, |R191|, 1.469367938527859385e-39, PT ;  /* 0x00100000bf00780b */ /* 0x000fda0003f0c200 */
[----:B------:R-:W-:Y:S05]  /*a600*/  @P0 BRA `(.L_x_149) ;  /* 0x0000000000940947 */ /* 0x000fea0003800000 */
[----:B------:R-:W-:Y:S01]  /*a610*/  DFMA R14, R10, -R14, R16 ;  /* 0x8000000e0a0e722b */ /* 0x000fe20000000010 */
[----:B------:R-:W-:-:S09]  /*a620*/  MOV R188, RZ ;  /* 0x000000ff00bc7202 */ /* 0x000fd20000000f00 */
[C---:B------:R-:W-:Y:S02]  /*a630*/  FSETP.NEU.AND P0, PT, R15.reuse, RZ, PT ;  /* 0x000000ff0f00720b */ /* 0x040fe40003f0d000 */
[----:B------:R-:W-:-:S04]  /*a640*/  LOP3.LUT R12, R15, 0x80000000, R13, 0x48, !PT ;  /* 0x800000000f0c7812 */ /* 0x000fc800078e480d */
[----:B------:R-:W-:-:S07]  /*a650*/  LOP3.LUT R189, R12, R189, RZ, 0xfc, !PT ;  /* 0x000000bd0cbd7212 */ /* 0x000fce00078efcff */
[----:B------:R-:W-:Y:S05]  /*a660*/  @!P0 BRA `(.L_x_149) ;  /* 0x00000000007c8947 */ /* 0x000fea0003800000 */
[----:B------:R-:W-:Y:S01]  /*a670*/  IMAD.MOV R15, RZ, RZ, -R8 ;  /* 0x000000ffff0f7224 */ /* 0x000fe200078e0a08 */
[----:B------:R-:W-:Y:S02]  /*a680*/  MOV R14, RZ ;  /* 0x000000ff000e7202 */ /* 0x000fe40000000f00 */
[----:B------:R-:W-:-:S04]  /*a690*/  IADD3 R8, PT, PT, -R8, -0x43300000, RZ ;  /* 0xbcd0000008087810 */ /* 0x000fc80007ffe1ff */
[----:B------:R-:W-:Y:S02]  /*a6a0*/  DFMA R14, R190, -R14, R10 ;  /* 0x8000000ebe0e722b */ /* 0x000fe4000000000a */
[----:B------:R-:W-:-:S08]  /*a6b0*/  DMUL.RP R10, R10, R188 ;  /* 0x000000bc0a0a7228 */ /* 0x000fd00000008000 */
[----:B------:R-:W-:Y:S02]  /*a6c0*/  FSETP.NEU.AND P0, PT, |R15|, R8, PT ;  /* 0x000000080f00720b */ /* 0x000fe40003f0d200 */
[----:B------:R-:W-:Y:S02]  /*a6d0*/  LOP3.LUT R5, R11, R12, RZ, 0x3c, !PT ;  /* 0x0000000c0b057212 */ /* 0x000fe400078e3cff */
[----:B------:R-:W-:Y:S02]  /*a6e0*/  FSEL R190, R10, R190, !P0 ;  /* 0x000000be0abe7208 */ /* 0x000fe40004000000 */
[----:B------:R-:W-:Y:S01]  /*a6f0*/  FSEL R191, R5, R191, !P0 ;  /* 0x000000bf05bf7208 */ /* 0x000fe20004000000 */
[----:B------:R-:W-:Y:S06]  /*a700*/  BRA `(.L_x_149) ;  /* 0x0000000000547947 */ /* 0x000fec0003800000 */
.L_x_148:
[----:B------:R-:W-:-:S14]  /*a710*/  DSETP.NAN.AND P0, PT, R188, R188, PT ;  /* 0x000000bcbc00722a */ /* 0x000fdc0003f08000 */
[----:B------:R-:W-:Y:S05]  /*a720*/  @P0 BRA `(.L_x_150) ;  /* 0x0000000000440947 */ /* 0x000fea0003800000 */
[----:B------:R-:W-:-:S14]  /*a730*/  DSETP.NAN.AND P0, PT, R12, R12, PT ;  /* 0x0000000c0c00722a */ /* 0x000fdc0003f08000 */
[----:B------:R-:W-:Y:S05]  /*a740*/  @P0 BRA `(.L_x_151) ;  /* 0x0000000000300947 */ /* 0x000fea0003800000 */
[----:B------:R-:W-:Y:S01]  /*a750*/  ISETP.NE.AND P0, PT, R8, R9, PT ;  /* 0x000000090800720c */ /* 0x000fe20003f05270 */
[----:B------:R-:W-:Y:S01]  /*a760*/  IMAD.MOV.U32 R190, RZ, RZ, 0x0 ;  /* 0x00000000ffbe7424 */ /* 0x000fe200078e00ff */
[----:B------:R-:W-:-:S11]  /*a770*/  MOV R191, 0xfff80000 ;  /* 0xfff8000000bf7802 */ /* 0x000fd60000000f00 */
[----:B------:R-:W-:Y:S05]  /*a780*/  @!P0 BRA `(.L_x_149) ;  /* 0x0000000000348947 */ /* 0x000fea0003800000 */
[----:B------:R-:W-:Y:S02]  /*a790*/  ISETP.NE.AND P0, PT, R8, 0x7ff00000, PT ;  /* 0x7ff000000800780c */ /* 0x000fe40003f05270 */
[----:B------:R-:W-:Y:S02]  /*a7a0*/  LOP3.LUT R191, R189, 0x80000000, R13, 0x48, !PT ;  /* 0x80000000bdbf7812 */ /* 0x000fe400078e480d */
[----:B------:R-:W-:-:S13]  /*a7b0*/  ISETP.EQ.OR P0, PT, R9, RZ, !P0 ;  /* 0x000000ff0900720c */ /* 0x000fda0004702670 */
[----:B------:R-:W-:Y:S01]  /*a7c0*/  @P0 LOP3.LUT R5, R191, 0x7ff00000, RZ, 0xfc, !PT ;  /* 0x7ff00000bf050812 */ /* 0x000fe200078efcff */
[----:B------:R-:W-:Y:S01]  /*a7d0*/  @!P0 IMAD.MOV.U32 R190, RZ, RZ, RZ ;  /* 0x000000ffffbe8224 */ /* 0x000fe200078e00ff */
[----:B------:R-:W-:-:S03]  /*a7e0*/  @P0 MOV R190, RZ ;  /* 0x000000ff00be0202 */ /* 0x000fc60000000f00 */
[----:B------:R-:W-:Y:S01]  /*a7f0*/  @P0 IMAD.MOV.U32 R191, RZ, RZ, R5 ;  /* 0x000000ffffbf0224 */ /* 0x000fe200078e0005 */
[----:B------:R-:W-:Y:S06]  /*a800*/  BRA `(.L_x_149) ;  /* 0x0000000000147947 */ /* 0x000fec0003800000 */
.L_x_151:
[----:B------:R-:W-:Y:S02]  /*a810*/  LOP3.LUT R191, R13, 0x80000, RZ, 0xfc, !PT ;  /* 0x000800000dbf7812 */ /* 0x000fe400078efcff */
[----:B------:R-:W-:Y:S01]  /*a820*/  MOV R190, R12 ;  /* 0x0000000c00be7202 */ /* 0x000fe20000000f00 */
[----:B------:R-:W-:Y:S06]  /*a830*/  BRA `(.L_x_149) ;  /* 0x0000000000087947 */ /* 0x000fec0003800000 */
.L_x_150:
[----:B------:R-:W-:Y:S01]  /*a840*/  LOP3.LUT R191, R189, 0x80000, RZ, 0xfc, !PT ;  /* 0x00080000bdbf7812 */ /* 0x000fe200078efcff */
[----:B------:R-:W-:-:S07]  /*a850*/  IMAD.MOV.U32 R190, RZ, RZ, R188 ;  /* 0x000000ffffbe7224 */ /* 0x000fce00078e00bc */
.L_x_149:
[----:B------:R-:W-:Y:S05]  /*a860*/  BSYNC.RECONVERGENT B1 ;  /* 0x0000000000017941 */ /* 0x000fea0003800200 */
.L_x_147:
[----:B------:R-:W-:-:S04]  /*a870*/  HFMA2 R7, -RZ, RZ, 0, 0 ;  /* 0x00000000ff077431 */ /* 0x000fc800000001ff */
[----:B------:R-:W-:Y:S05]  /*a880*/  RET.REL.NODEC R6 `(_Z10divergenceiidPbS_PiddddPdS1_S1_S1_S1_S1_S1_S1_S1_S1_S1_S1_S1_S1_S1_S1_S1_S1_S1_S1_S1_S1_S1_S1_S1_S1_S1_S1_S1_S1_S1_S1_S1_S1_S1_S1_S1_S1_S1_S1_S1_S1_S1_S1_S1_S1_S1_S1_S1_S1_S1_S1_S1_S1_S1_S1_S1_S1_S1_S1_S1_S1_S1_S1_S1_S1_S1_S1_S1_S1_S1_S1_) ;  /* 0xffffff5406dc7950 */ /* 0x000fea0003c3ffff */
        .weak           $__internal_1_$__cuda_sm20_dsqrt_rn_f64_mediumpath_v1
        .type           $__internal_1_$__cuda_sm20_dsqrt_rn_f64_mediumpath_v1,@function
        .size           $__internal_1_$__cuda_sm20_dsqrt_rn_f64_mediumpath_v1,(.L_x_162 - $__internal_1_$__cuda_sm20_dsqrt_rn_f64_mediumpath_v1)
$__internal_1_$__cuda_sm20_dsqrt_rn_f64_mediumpath_v1:
[----:B------:R-:W-:Y:S01]  /*a890*/  ISETP.GE.U32.AND P0, PT, R6, -0x3400000, PT ;  /* 0xfcc000000600780c */ /* 0x000fe20003f06070 */
[----:B------:R-:W-:Y:S01]  /*a8a0*/  BSSY.RECONVERGENT B1, `(.L_x_152) ;  /* 0x0000027000017945 */ /* 0x000fe20003800200 */
[----:B------:R-:W-:Y:S01]  /*a8b0*/  IMAD.MOV.U32 R13, RZ, RZ, R11 ;  /* 0x000000ffff0d7224 */ /* 0x000fe200078e000b */
[----:B------:R-:W-:Y:S01]  /*a8c0*/  MOV R11, R9 ;  /* 0x00000009000b7202 */ /* 0x000fe20000000f00 */
[----:B------:R-:W-:Y:S01]  /*a8d0*/  IMAD.MOV.U32 R15, RZ, RZ, R5 ;  /* 0x000000ffff0f7224 */ /* 0x000fe200078e0005 */
[----:B------:R-:W-:-:S08]  /*a8e0*/  MOV R9, R7 ;  /* 0x0000000700097202 */ /* 0x000fd00000000f00 */
[----:B------:R-:W-:Y:S05]  /*a8f0*/  @!P0 BRA `(.L_x_153) ;  /* 0x0000000000208947 */ /* 0x000fea0003800000 */
[----:B------:R-:W-:-:S10]  /*a900*/  DFMA.RM R8, R10, R14, R8 ;  /* 0x0000000e0a08722b */ /* 0x000fd40000004008 */
[----:B------:R-:W-:-:S05]  /*a910*/  IADD3 R6, P0, PT, R8, 0x1, RZ ;  /* 0x0000000108067810 */ /* 0x000fca0007f1e0ff */
[----:B------:R-:W-:-:S06]  /*a920*/  IMAD.X R7, RZ, RZ, R9, P0 ;  /* 0x000000ffff077224 */ /* 0x000fcc00000e0609 */
[----:B------:R-:W-:-:S08]  /*a930*/  DFMA.RP R12, -R8, R6, R12 ;  /* 0x00000006080c722b */ /* 0x000fd0000000810c */
[----:B------:R-:W-:-:S06]  /*a940*/  DSETP.GT.AND P0, PT, R12, RZ, PT ;  /* 0x000000ff0c00722a */ /* 0x000fcc0003f04000 */
[----:B------:R-:W-:Y:S02]  /*a950*/  FSEL R6, R6, R8, P0 ;  /* 0x0000000806067208 */ /* 0x000fe40000000000 */
[----:B------:R-:W-:Y:S01]  /*a960*/  FSEL R7, R7, R9, P0 ;  /* 0x0000000907077208 */ /* 0x000fe20000000000 */
[----:B------:R-:W-:Y:S06]  /*a970*/  BRA `(.L_x_154) ;  /* 0x0000000000647947 */ /* 0x000fec0003800000 */
.L_x_153:
[----:B------:R-:W-:-:S14]  /*a980*/  DSETP.NE.AND P0, PT, R12, RZ, PT ;  /* 0x000000ff0c00722a */ /* 0x000fdc0003f05000 */
[----:B------:R-:W-:Y:S05]  /*a990*/  @!P0 BRA `(.L_x_155) ;  /* 0x0000000000588947 */ /* 0x000fea0003800000 */
[----:B------:R-:W-:-:S13]  /*a9a0*/  ISETP.GE.AND P0, PT, R13, RZ, PT ;  /* 0x000000ff0d00720c */ /* 0x000fda0003f06270 */
[----:B------:R-:W-:Y:S01]  /*a9b0*/  @!P0 MOV R6, 0x0 ;  /* 0x0000000000068802 */ /* 0x000fe20000000f00 */
[----:B------:R-:W-:Y:S01]  /*a9c0*/  @!P0 IMAD.MOV.U32 R7, RZ, RZ, -0x80000 ;  /* 0xfff80000ff078424 */ /* 0x000fe200078e00ff */
[----:B------:R-:W-:Y:S06]  /*a9d0*/  @!P0 BRA `(.L_x_154) ;  /* 0x00000000004c8947 */ /* 0x000fec0003800000 */
[----:B------:R-:W-:-:S13]  /*a9e0*/  ISETP.GT.AND P0, PT, R13, 0x7fefffff, PT ;  /* 0x7fefffff0d00780c */ /* 0x000fda0003f04270 */
[----:B------:R-:W-:Y:S05]  /*a9f0*/  @P0 BRA `(.L_x_155) ;  /* 0x0000000000400947 */ /* 0x000fea0003800000 */
[----:B------:R-:W-:Y:S01]  /*aa00*/  DMUL R12, R12, 8.11296384146066816958e+31 ;  /* 0x469000000c0c7828 */ /* 0x000fe20000000000 */
[----:B------:R-:W-:Y:S01]  /*aa10*/  MOV R10, RZ ;  /* 0x000000ff000a7202 */ /* 0x000fe20000000f00 */
[----:B------:R-:W-:Y:S01]  /*aa20*/  IMAD.MOV.U32 R6, RZ, RZ, 0x0 ;  /* 0x00000000ff067424 */ /* 0x000fe200078e00ff */
[----:B------:R-:W-:-:S03]  /*aa30*/  MOV R7, 0x3fd80000 ;  /* 0x3fd8000000077802 */ /* 0x000fc60000000f00 */
[----:B------:R-:W0:Y:S02]  /*aa40*/  MUFU.RSQ64H R11, R13 ;  /* 0x0000000d000b7308 */ /* 0x000e240000001c00 */
[----:B0-----:R-:W-:-:S08]  /*aa50*/  DMUL R8, R10, R10 ;  /* 0x0000000a0a087228 */ /* 0x001fd00000000000 */
[----:B------:R-:W-:-:S08]  /*aa60*/  DFMA R8, R12, -R8, 1 ;  /* 0x3ff000000c08742b */ /* 0x000fd00000000808 */
[----:B------:R-:W-:Y:S02]  /*aa70*/  DFMA R6, R8, R6, 0.5 ;  /* 0x3fe000000806742b */ /* 0x000fe40000000006 */
[----:B------:R-:W-:-:S08]  /*aa80*/  DMUL R8, R10, R8 ;  /* 0x000000080a087228 */ /* 0x000fd00000000000 */
[----:B------:R-:W-:-:S08]  /*aa90*/  DFMA R8, R6, R8, R10 ;  /* 0x000000080608722b */ /* 0x000fd0000000000a */
[----:B------:R-:W-:Y:S02]  /*aaa0*/  DMUL R6, R12, R8 ;  /* 0x000000080c067228 */ /* 0x000fe40000000000 */
[----:B------:R-:W-:-:S06]  /*aab0*/  VIADD R9, R9, 0xfff00000 ;  /* 0xfff0000009097836 */ /* 0x000fcc0000000000 */
[----:B------:R-:W-:-:S08]  /*aac0*/  DFMA R10, R6, -R6, R12 ;  /* 0x80000006060a722b */ /* 0x000fd0000000000c */
[----:B------:R-:W-:-:S10]  /*aad0*/  DFMA R6, R8, R10, R6 ;  /* 0x0000000a0806722b */ /* 0x000fd40000000006 */
[----:B------:R-:W-:Y:S01]  /*aae0*/  IADD3 R7, PT, PT, R7, -0x3500000, RZ ;  /* 0xfcb0000007077810 */ /* 0x000fe20007ffe0ff */
[----:B------:R-:W-:Y:S06]  /*aaf0*/  BRA `(.L_x_154) ;  /* 0x0000000000047947 */ /* 0x000fec0003800000 */
.L_x_155:
[----:B------:R-:W-:-:S11]  /*ab00*/  DADD R6, R12, R12 ;  /* 0x000000000c067229 */ /* 0x000fd6000000000c */
.L_x_154:
[----:B------:R-:W-:Y:S05]  /*ab10*/  BSYNC.RECONVERGENT B1 ;  /* 0x0000000000017941 */ /* 0x000fea0003800200 */
.L_x_152:
[----:B------:R-:W-:Y:S01]  /*ab20*/  MOV R17, 0x0 ;  /* 0x0000000000117802 */ /* 0x000fe20000000f00 */
[----:B------:R-:W-:-:S03]  /*ab30*/  IMAD.MOV.U32 R5, RZ, RZ, R7 ;  /* 0x000000ffff057224 */ /* 0x000fc600078e0007 */
[----:B------:R-:W-:Y:S05]  /*ab40*/  RET.REL.NODEC R16 `(_Z10divergenceiidPbS_PiddddPdS1_S1_S1_S1_S1_S1_S1_S1_S1_S1_S1_S1_S1_S1_S1_S1_S1_S1_S1_S1_S1_S1_S1_S1_S1_S1_S1_S1_S1_S1_S1_S1_S1_S1_S1_S1_S1_S1_S1_S1_S1_S1_S1_S1_S1_S1_S1_S1_S1_S1_S1_S1_S1_S1_S1_S1_S1_S1_S1_S1_S1_S1_S1_S1_S1_S1_S1_S1_S1_S1_S1_) ;  /* 0xffffff54102c7950 */ /* 0x000fea0003c3ffff */
.L_x_156:
[----:B------:R-:W-:-:S00]  /*ab50*/  BRA `(.L_x_156) ;  /* 0xfffffffc00fc7947 */ /* 0x000fc0000383ffff */
[----:B------:R-:W-:-:S00]  /*ab60*/  NOP ;  /* 0x0000000000007918 */ /* 0x000fc00000000000 */
        /* <DEDUP_REMOVED lines=9> */
.L_x_162:


//--------------------- .text._Z5saxpyifPf        --------------------------
	.section	.text._Z5saxpyifPf,"ax",@progbits
	.align	128
        .global         _Z5saxpyifPf
        .type           _Z5saxpyifPf,@function
        .size           _Z5saxpyifPf,(.L_x_164 - _Z5saxpyifPf)
        .other          _Z5saxpyifPf,@"STO_CUDA_ENTRY STV_DEFAULT"
_Z5saxpyifPf:
.text._Z5saxpyifPf:
[----:B------:R-:W-:Y:S01]  /*0000*/  LDC R1, c[0x0][0x37c] ;  /* 0x0000df00ff017b82 */ /* 0x000fe20000000800 */
[----:B------:R-:W0:Y:S07]  /*0010*/  S2R R0, SR_TID.X ;  /* 0x0000000000007919 */ /* 0x000e2e0000002100 */
[----:B------:R-:W0:Y:S01]  /*0020*/  S2UR UR4, SR_CTAID.X ;  /* 0x00000000000479c3 */ /* 0x000e220000002500 */
[----:B------:R-:W1:Y:S01]  /*0030*/  LDCU UR5, c[0x0][0x380] ;  /* 0x00007000ff0577ac */ /* 0x000e620008000800 */
[----:B------:R-:W2:Y:S06]  /*0040*/  LDCU.64 UR6, c[0x0][0x358] ;  /* 0x00006b00ff0677ac */ /* 0x000eac0008000a00 */
[----:B------:R-:W0:Y:S08]  /*0050*/  LDC R5, c[0x0][0x360] ;  /* 0x0000d800ff057b82 */ /* 0x000e300000000800 */
[----:B------:R-:W3:Y:S01]  /*0060*/  LDC.64 R2, c[0x0][0x388] ;  /* 0x0000e200ff027b82 */ /* 0x000ee20000000a00 */
[----:B0-----:R-:W-:Y:S01]  /*0070*/  IMAD R5, R5, UR4, R0 ;  /* 0x0000000405057c24 */ /* 0x001fe2000f8e0200 */
[----:B------:R-:W-:-:S04]  /*0080*/  UMOV UR4, URZ ;  /* 0x000000ff00047c82 */ /* 0x000fc80008000000 */
[C---:B-1----:R-:W-:Y:S01]  /*0090*/  ISETP.GE.AND P0, PT, R5.reuse, UR5, PT ;  /* 0x0000000505007c0c */ /* 0x042fe2000bf06270 */
[----:B--23--:R-:W-:-:S12]  /*00a0*/  IMAD.WIDE R2, R5, 0x4, R2 ;  /* 0x0000000405027825 */ /* 0x00cfd800078e0202 */
.L_x_159:
[----:B------:R-:W-:Y:S01]  /*00b0*/  UIADD3 UR4, UPT, UPT, UR4, 0x20, URZ ;  /* 0x0000002004047890 */ /* 0x000fe2000fffe0ff */
[----:B------:R-:W-:Y:S03]  /*00c0*/  BSSY.RECONVERGENT B0, `(.L_x_157) ;  /* 0x0000025000007945 */ /* 0x000fe60003800200 */
[----:B------:R-:W-:Y:S01]  /*00d0*/  UISETP.NE.AND UP0, UPT, UR4, 0x5f5e100, UPT ;  /* 0x05f5e1000400788c */ /* 0x000fe2000bf05270 */
[----:B0-----:R-:W-:Y:S10]  /*00e0*/  @P0 BRA `(.L_x_158) ;  /* 0x0000000000880947 */ /* 0x001ff40003800000 */
[----:B------:R-:W2:Y:S02]  /*00f0*/  LDG.E R0, desc[UR6][R2.64] ;  /* 0x0000000602007981 */ /* 0x000ea4000c1e1900 */
[----:B--2---:R-:W-:-:S04]  /*0100*/  FADD R0, R0, 1 ;  /* 0x3f80000000007421 */ /* 0x004fc80000000000 */
[----:B------:R-:W-:-:S04]  /*0110*/  FADD R0, R0, 1 ;  /* 0x3f80000000007421 */ /* 0x000fc80000000000 */
        /* <DEDUP_REMOVED lines=29> */
[----:B------:R-:W-:-:S05]  /*02f0*/  FADD R5, R0, 1 ;  /* 0x3f80000000057421 */ /* 0x000fca0000000000 */
[----:B------:R0:W-:Y:S02]  /*0300*/  STG.E desc[UR6][R2.64], R5 ;  /* 0x0000000502007986 */ /* 0x0001e4000c101906 */
.L_x_158:
[----:B------:R-:W-:Y:S05]  /*0310*/  BSYNC.RECONVERGENT B0 ;  /* 0x0000000000007941 */ /* 0x000fea0003800200 */
.L_x_157:
[----:B------:R-:W-:Y:S05]  /*0320*/  BRA.U UP0, `(.L_x_159) ;  /* 0xfffffffd00607547 */ /* 0x000fea000b83ffff */
[----:B------:R-:W-:Y:S05]  /*0330*/  EXIT ;  /* 0x000000000000794d */ /* 0x000fea0003800000 */
.L_x_160:
        /* <DEDUP_REMOVED lines=12> */
.L_x_164:


//--------------------- .nv.shared.reserved.0     --------------------------
	.section	.nv.shared.reserved.0,"aw",@nobits
	.weak		__nv_reservedSMEM_offset_0_alias
	.size		__nv_reservedSMEM_offset_0_alias, 0, 64
	.other		__nv_reservedSMEM_offset_0_alias,@"STO_CUDA_RESERVED_SHARED STV_DEFAULT"
__nv_reservedSMEM_offset_0_alias:
	.zero		0
	.zero		64


//--------------------- .nv.constant0._Z10divergenceiidPbS_PiddddPdS1_S1_S1_S1_S1_S1_S1_S1_S1_S1_S1_S1_S1_S1_S1_S1_S1_S1_S1_S1_S1_S1_S1_S1_S1_S1_S1_S1_S1_S1_S1_S1_S1_S1_S1_S1_S1_S1_S1_S1_S1_S1_S1_S1_S1_S1_S1_S1_S1_S1_S1_S1_S1_S1_S1_S1_S1_S1_S1_S1_S1_S1_S1_S1_S1_S1_S1_S1_S1_S1_S1_ --------------------------
	.section	.nv.constant0._Z10divergenceiidPbS_PiddddPdS1_S1_S1_S1_S1_S1_S1_S1_S1_S1_S1_S1_S1_S1_S1_S1_S1_S1_S1_S1_S1_S1_S1_S1_S1_S1_S1_S1_S1_S1_S1_S1_S1_S1_S1_S1_S1_S1_S1_S1_S1_S1_S1_S1_S1_S1_S1_S1_S1_S1_S1_S1_S1_S1_S1_S1_S1_S1_S1_S1_S1_S1_S1_S1_S1_S1_S1_S1_S1_S1_S1_,"a",@progbits
	.sectionflags	@""
	.align	4
.nv.constant0._Z10divergenceiidPbS_PiddddPdS1_S1_S1_S1_S1_S1_S1_S1_S1_S1_S1_S1_S1_S1_S1_S1_S1_S1_S1_S1_S1_S1_S1_S1_S1_S1_S1_S1_S1_S1_S1_S1_S1_S1_S1_S1_S1_S1_S1_S1_S1_S1_S1_S1_S1_S1_S1_S1_S1_S1_S1_S1_S1_S1_S1_S1_S1_S1_S1_S1_S1_S1_S1_S1_S1_S1_S1_S1_S1_S1_S1_:
	.zero		1544


//--------------------- .nv.constant0._Z5saxpyifPf --------------------------
	.section	.nv.constant0._Z5saxpyifPf,"a",@progbits
	.sectionflags	@""
	.align	4
.nv.constant0._Z5saxpyifPf:
	.zero		912


//--------------------- SYMBOLS --------------------------

	.type		.nv.reservedSmem.offset0,@object
	.size		.nv.reservedSmem.offset0,0x4
